//
// Generated by NVIDIA NVVM Compiler
//
// Compiler Build ID: CL-36424714
// Cuda compilation tools, release 13.0, V13.0.88
// Based on NVVM 20.0.0
//

.version 9.0
.target sm_100
.address_size 64

	// .globl	_Z11run_biddingiPfPiS0_S0_S_S0_S0_S_fS_

.visible .entry _Z11run_biddingiPfPiS0_S0_S_S0_S0_S_fS_(
	.param .u32 _Z11run_biddingiPfPiS0_S0_S_S0_S0_S_fS__param_0,
	.param .u64 .ptr .align 1 _Z11run_biddingiPfPiS0_S0_S_S0_S0_S_fS__param_1,
	.param .u64 .ptr .align 1 _Z11run_biddingiPfPiS0_S0_S_S0_S0_S_fS__param_2,
	.param .u64 .ptr .align 1 _Z11run_biddingiPfPiS0_S0_S_S0_S0_S_fS__param_3,
	.param .u64 .ptr .align 1 _Z11run_biddingiPfPiS0_S0_S_S0_S0_S_fS__param_4,
	.param .u64 .ptr .align 1 _Z11run_biddingiPfPiS0_S0_S_S0_S0_S_fS__param_5,
	.param .u64 .ptr .align 1 _Z11run_biddingiPfPiS0_S0_S_S0_S0_S_fS__param_6,
	.param .u64 .ptr .align 1 _Z11run_biddingiPfPiS0_S0_S_S0_S0_S_fS__param_7,
	.param .u64 .ptr .align 1 _Z11run_biddingiPfPiS0_S0_S_S0_S0_S_fS__param_8,
	.param .f32 _Z11run_biddingiPfPiS0_S0_S_S0_S0_S_fS__param_9,
	.param .u64 .ptr .align 1 _Z11run_biddingiPfPiS0_S0_S_S0_S0_S_fS__param_10
)
{
	.reg .pred 	%p<63>;
	.reg .b32 	%r<115>;
	.reg .b32 	%f<191>;
	.reg .b64 	%rd<37>;

	ld.param.u32 	%r58, [_Z11run_biddingiPfPiS0_S0_S_S0_S0_S_fS__param_0];
	ld.param.u64 	%rd7, [_Z11run_biddingiPfPiS0_S0_S_S0_S0_S_fS__param_1];
	ld.param.u64 	%rd8, [_Z11run_biddingiPfPiS0_S0_S_S0_S0_S_fS__param_2];
	ld.param.u64 	%rd9, [_Z11run_biddingiPfPiS0_S0_S_S0_S0_S_fS__param_3];
	ld.param.u64 	%rd10, [_Z11run_biddingiPfPiS0_S0_S_S0_S0_S_fS__param_4];
	ld.param.u64 	%rd11, [_Z11run_biddingiPfPiS0_S0_S_S0_S0_S_fS__param_5];
	ld.param.u64 	%rd12, [_Z11run_biddingiPfPiS0_S0_S_S0_S0_S_fS__param_7];
	ld.param.u64 	%rd13, [_Z11run_biddingiPfPiS0_S0_S_S0_S0_S_fS__param_8];
	ld.param.f32 	%f115, [_Z11run_biddingiPfPiS0_S0_S_S0_S0_S_fS__param_9];
	cvta.to.global.u64 	%rd1, %rd13;
	mov.u32 	%r59, %ntid.x;
	mov.u32 	%r60, %ctaid.x;
	mov.u32 	%r61, %tid.x;
	mad.lo.s32 	%r1, %r59, %r60, %r61;
	setp.ge.s32 	%p1, %r1, %r58;
	@%p1 bra 	$L__BB0_66;
	cvta.to.global.u64 	%rd14, %rd10;
	mul.wide.s32 	%rd15, %r1, 4;
	add.s64 	%rd16, %rd14, %rd15;
	ld.global.u32 	%r62, [%rd16];
	setp.ne.s32 	%p2, %r62, -1;
	@%p2 bra 	$L__BB0_66;
	cvta.to.global.u64 	%rd17, %rd8;
	add.s64 	%rd19, %rd17, %rd15;
	ld.global.u32 	%r111, [%rd19];
	ld.global.u32 	%r3, [%rd19+4];
	setp.lt.s32 	%p3, %r58, 1;
	mov.f32 	%f189, 0fC97423F0;
	mov.f32 	%f190, %f189;
	@%p3 bra 	$L__BB0_35;
	and.b32  	%r4, %r58, 7;
	setp.lt.u32 	%p4, %r58, 8;
	mov.f32 	%f190, 0fC97423F0;
	mov.b32 	%r86, 0;
	mov.f32 	%f189, %f190;
	@%p4 bra 	$L__BB0_7;
	and.b32  	%r86, %r58, 2147483640;
	mov.f32 	%f190, 0fC97423F0;
	mov.b32 	%r101, 0;
$L__BB0_5:
	.pragma "nounroll";
	mul.wide.u32 	%rd20, %r101, 4;
	add.s64 	%rd6, %rd1, %rd20;
	ld.global.f32 	%f120, [%rd6];
	neg.f32 	%f57, %f120;
	setp.gtu.f32 	%p5, %f189, %f57;
	@%p5 bra 	$L__BB0_40;
	setp.lt.f32 	%p6, %f189, %f57;
	selp.b32 	%r85, %r101, %r85, %p6;
	selp.f32 	%f169, %f57, %f189, %p6;
	selp.f32 	%f170, %f189, %f190, %p6;
	bra.uni 	$L__BB0_41;
$L__BB0_7:
	setp.eq.s32 	%p30, %r4, 0;
	@%p30 bra 	$L__BB0_35;
	and.b32  	%r9, %r58, 3;
	setp.lt.u32 	%p31, %r4, 4;
	@%p31 bra 	$L__BB0_22;
	mul.wide.u32 	%rd21, %r86, 4;
	add.s64 	%rd2, %rd1, %rd21;
	ld.global.f32 	%f129, [%rd2];
	neg.f32 	%f5, %f129;
	setp.gtu.f32 	%p32, %f189, %f5;
	@%p32 bra 	$L__BB0_11;
	setp.lt.f32 	%p33, %f189, %f5;
	selp.b32 	%r85, %r86, %r85, %p33;
	selp.f32 	%f145, %f5, %f189, %p33;
	selp.f32 	%f146, %f189, %f190, %p33;
	bra.uni 	$L__BB0_12;
$L__BB0_11:
	setp.lt.f32 	%p34, %f190, %f5;
	selp.f32 	%f146, %f5, %f190, %p34;
	mov.f32 	%f145, %f189;
$L__BB0_12:
	ld.global.f32 	%f130, [%rd2+4];
	neg.f32 	%f11, %f130;
	setp.gtu.f32 	%p35, %f145, %f11;
	@%p35 bra 	$L__BB0_14;
	add.s32 	%r77, %r86, 1;
	setp.lt.f32 	%p36, %f145, %f11;
	selp.b32 	%r85, %r77, %r85, %p36;
	selp.f32 	%f147, %f11, %f145, %p36;
	selp.f32 	%f148, %f145, %f146, %p36;
	bra.uni 	$L__BB0_15;
$L__BB0_14:
	setp.lt.f32 	%p37, %f146, %f11;
	selp.f32 	%f148, %f11, %f146, %p37;
	mov.f32 	%f147, %f145;
$L__BB0_15:
	ld.global.f32 	%f131, [%rd2+8];
	neg.f32 	%f17, %f131;
	setp.gtu.f32 	%p38, %f147, %f17;
	@%p38 bra 	$L__BB0_17;
	add.s32 	%r78, %r86, 2;
	setp.lt.f32 	%p39, %f147, %f17;
	selp.b32 	%r85, %r78, %r85, %p39;
	selp.f32 	%f149, %f17, %f147, %p39;
	selp.f32 	%f150, %f147, %f148, %p39;
	bra.uni 	$L__BB0_18;
$L__BB0_17:
	setp.lt.f32 	%p40, %f148, %f17;
	selp.f32 	%f150, %f17, %f148, %p40;
	mov.f32 	%f149, %f147;
$L__BB0_18:
	ld.global.f32 	%f132, [%rd2+12];
	neg.f32 	%f23, %f132;
	setp.gtu.f32 	%p41, %f149, %f23;
	@%p41 bra 	$L__BB0_20;
	add.s32 	%r79, %r86, 3;
	setp.lt.f32 	%p42, %f149, %f23;
	selp.b32 	%r85, %r79, %r85, %p42;
	selp.f32 	%f189, %f23, %f149, %p42;
	selp.f32 	%f190, %f149, %f150, %p42;
	bra.uni 	$L__BB0_21;
$L__BB0_20:
	setp.lt.f32 	%p43, %f150, %f23;
	selp.f32 	%f190, %f23, %f150, %p43;
	mov.f32 	%f189, %f149;
$L__BB0_21:
	add.s32 	%r86, %r86, 4;
$L__BB0_22:
	setp.eq.s32 	%p44, %r9, 0;
	@%p44 bra 	$L__BB0_35;
	setp.eq.s32 	%p45, %r9, 1;
	@%p45 bra 	$L__BB0_31;
	mul.wide.u32 	%rd22, %r86, 4;
	add.s64 	%rd3, %rd1, %rd22;
	ld.global.f32 	%f134, [%rd3];
	neg.f32 	%f33, %f134;
	setp.gtu.f32 	%p46, %f189, %f33;
	@%p46 bra 	$L__BB0_26;
	setp.lt.f32 	%p47, %f189, %f33;
	selp.b32 	%r85, %r86, %r85, %p47;
	selp.f32 	%f157, %f33, %f189, %p47;
	selp.f32 	%f158, %f189, %f190, %p47;
	bra.uni 	$L__BB0_27;
$L__BB0_26:
	setp.lt.f32 	%p48, %f190, %f33;
	selp.f32 	%f158, %f33, %f190, %p48;
	mov.f32 	%f157, %f189;
$L__BB0_27:
	ld.global.f32 	%f135, [%rd3+4];
	neg.f32 	%f39, %f135;
	setp.gtu.f32 	%p49, %f157, %f39;
	@%p49 bra 	$L__BB0_29;
	add.s32 	%r81, %r86, 1;
	setp.lt.f32 	%p50, %f157, %f39;
	selp.b32 	%r85, %r81, %r85, %p50;
	selp.f32 	%f189, %f39, %f157, %p50;
	selp.f32 	%f190, %f157, %f158, %p50;
	bra.uni 	$L__BB0_30;
$L__BB0_29:
	setp.lt.f32 	%p51, %f158, %f39;
	selp.f32 	%f190, %f39, %f158, %p51;
	mov.f32 	%f189, %f157;
$L__BB0_30:
	add.s32 	%r86, %r86, 2;
$L__BB0_31:
	and.b32  	%r82, %r58, 1;
	setp.eq.b32 	%p52, %r82, 1;
	not.pred 	%p53, %p52;
	@%p53 bra 	$L__BB0_35;
	mul.wide.u32 	%rd23, %r86, 4;
	add.s64 	%rd24, %rd1, %rd23;
	ld.global.f32 	%f136, [%rd24];
	neg.f32 	%f49, %f136;
	setp.gtu.f32 	%p54, %f189, %f49;
	@%p54 bra 	$L__BB0_34;
	setp.lt.f32 	%p55, %f189, %f49;
	selp.b32 	%r85, %r86, %r85, %p55;
	selp.f32 	%f50, %f49, %f189, %p55;
	selp.f32 	%f190, %f189, %f190, %p55;
	mov.f32 	%f189, %f50;
	bra.uni 	$L__BB0_35;
$L__BB0_34:
	setp.lt.f32 	%p56, %f190, %f49;
	selp.f32 	%f190, %f49, %f190, %p56;
$L__BB0_35:
	setp.ge.s32 	%p57, %r111, %r3;
	@%p57 bra 	$L__BB0_65;
	cvta.to.global.u64 	%rd4, %rd9;
	cvta.to.global.u64 	%rd5, %rd7;
$L__BB0_37:
	mul.wide.s32 	%rd25, %r111, 4;
	add.s64 	%rd26, %rd4, %rd25;
	ld.global.u32 	%r53, [%rd26];
	setp.eq.s32 	%p58, %r53, -99;
	@%p58 bra 	$L__BB0_65;
	add.s64 	%rd28, %rd5, %rd25;
	ld.global.f32 	%f137, [%rd28];
	mul.wide.s32 	%rd29, %r53, 4;
	add.s64 	%rd30, %rd1, %rd29;
	ld.global.f32 	%f138, [%rd30];
	sub.f32 	%f107, %f137, %f138;
	setp.ltu.f32 	%p59, %f107, %f189;
	@%p59 bra 	$L__BB0_63;
	setp.gt.f32 	%p60, %f107, %f189;
	selp.b32 	%r85, %r53, %r85, %p60;
	selp.f32 	%f108, %f107, %f189, %p60;
	selp.f32 	%f190, %f189, %f190, %p60;
	mov.f32 	%f189, %f108;
	bra.uni 	$L__BB0_64;
$L__BB0_40:
	setp.lt.f32 	%p7, %f190, %f57;
	selp.f32 	%f170, %f57, %f190, %p7;
	mov.f32 	%f169, %f189;
$L__BB0_41:
	ld.global.f32 	%f121, [%rd6+4];
	neg.f32 	%f63, %f121;
	setp.gtu.f32 	%p8, %f169, %f63;
	@%p8 bra 	$L__BB0_43;
	add.s32 	%r69, %r101, 1;
	setp.lt.f32 	%p9, %f169, %f63;
	selp.b32 	%r85, %r69, %r85, %p9;
	selp.f32 	%f171, %f63, %f169, %p9;
	selp.f32 	%f172, %f169, %f170, %p9;
	bra.uni 	$L__BB0_44;
$L__BB0_43:
	setp.lt.f32 	%p10, %f170, %f63;
	selp.f32 	%f172, %f63, %f170, %p10;
	mov.f32 	%f171, %f169;
$L__BB0_44:
	ld.global.f32 	%f122, [%rd6+8];
	neg.f32 	%f69, %f122;
	setp.gtu.f32 	%p11, %f171, %f69;
	@%p11 bra 	$L__BB0_46;
	add.s32 	%r70, %r101, 2;
	setp.lt.f32 	%p12, %f171, %f69;
	selp.b32 	%r85, %r70, %r85, %p12;
	selp.f32 	%f173, %f69, %f171, %p12;
	selp.f32 	%f174, %f171, %f172, %p12;
	bra.uni 	$L__BB0_47;
$L__BB0_46:
	setp.lt.f32 	%p13, %f172, %f69;
	selp.f32 	%f174, %f69, %f172, %p13;
	mov.f32 	%f173, %f171;
$L__BB0_47:
	ld.global.f32 	%f123, [%rd6+12];
	neg.f32 	%f75, %f123;
	setp.gtu.f32 	%p14, %f173, %f75;
	@%p14 bra 	$L__BB0_49;
	add.s32 	%r71, %r101, 3;
	setp.lt.f32 	%p15, %f173, %f75;
	selp.b32 	%r85, %r71, %r85, %p15;
	selp.f32 	%f175, %f75, %f173, %p15;
	selp.f32 	%f176, %f173, %f174, %p15;
	bra.uni 	$L__BB0_50;
$L__BB0_49:
	setp.lt.f32 	%p16, %f174, %f75;
	selp.f32 	%f176, %f75, %f174, %p16;
	mov.f32 	%f175, %f173;
$L__BB0_50:
	ld.global.f32 	%f124, [%rd6+16];
	neg.f32 	%f81, %f124;
	setp.gtu.f32 	%p17, %f175, %f81;
	@%p17 bra 	$L__BB0_52;
	add.s32 	%r72, %r101, 4;
	setp.lt.f32 	%p18, %f175, %f81;
	selp.b32 	%r85, %r72, %r85, %p18;
	selp.f32 	%f177, %f81, %f175, %p18;
	selp.f32 	%f178, %f175, %f176, %p18;
	bra.uni 	$L__BB0_53;
$L__BB0_52:
	setp.lt.f32 	%p19, %f176, %f81;
	selp.f32 	%f178, %f81, %f176, %p19;
	mov.f32 	%f177, %f175;
$L__BB0_53:
	ld.global.f32 	%f125, [%rd6+20];
	neg.f32 	%f87, %f125;
	setp.gtu.f32 	%p20, %f177, %f87;
	@%p20 bra 	$L__BB0_55;
	add.s32 	%r73, %r101, 5;
	setp.lt.f32 	%p21, %f177, %f87;
	selp.b32 	%r85, %r73, %r85, %p21;
	selp.f32 	%f179, %f87, %f177, %p21;
	selp.f32 	%f180, %f177, %f178, %p21;
	bra.uni 	$L__BB0_56;
$L__BB0_55:
	setp.lt.f32 	%p22, %f178, %f87;
	selp.f32 	%f180, %f87, %f178, %p22;
	mov.f32 	%f179, %f177;
$L__BB0_56:
	ld.global.f32 	%f126, [%rd6+24];
	neg.f32 	%f93, %f126;
	setp.gtu.f32 	%p23, %f179, %f93;
	@%p23 bra 	$L__BB0_58;
	add.s32 	%r74, %r101, 6;
	setp.lt.f32 	%p24, %f179, %f93;
	selp.b32 	%r85, %r74, %r85, %p24;
	selp.f32 	%f181, %f93, %f179, %p24;
	selp.f32 	%f182, %f179, %f180, %p24;
	bra.uni 	$L__BB0_59;
$L__BB0_58:
	setp.lt.f32 	%p25, %f180, %f93;
	selp.f32 	%f182, %f93, %f180, %p25;
	mov.f32 	%f181, %f179;
$L__BB0_59:
	ld.global.f32 	%f127, [%rd6+28];
	neg.f32 	%f99, %f127;
	setp.gtu.f32 	%p26, %f181, %f99;
	@%p26 bra 	$L__BB0_61;
	add.s32 	%r75, %r101, 7;
	setp.lt.f32 	%p27, %f181, %f99;
	selp.b32 	%r85, %r75, %r85, %p27;
	selp.f32 	%f189, %f99, %f181, %p27;
	selp.f32 	%f190, %f181, %f182, %p27;
	bra.uni 	$L__BB0_62;
$L__BB0_61:
	setp.lt.f32 	%p28, %f182, %f99;
	selp.f32 	%f190, %f99, %f182, %p28;
	mov.f32 	%f189, %f181;
$L__BB0_62:
	add.s32 	%r101, %r101, 8;
	setp.eq.s32 	%p29, %r101, %r86;
	@%p29 bra 	$L__BB0_7;
	bra.uni 	$L__BB0_5;
$L__BB0_63:
	setp.gt.f32 	%p61, %f107, %f190;
	selp.f32 	%f190, %f107, %f190, %p61;
$L__BB0_64:
	add.s32 	%r111, %r111, 1;
	setp.ne.s32 	%p62, %r111, %r3;
	@%p62 bra 	$L__BB0_37;
$L__BB0_65:
	sub.f32 	%f139, %f189, %f190;
	add.f32 	%f140, %f115, %f139;
	mad.lo.s32 	%r83, %r85, %r58, %r1;
	cvta.to.global.u64 	%rd31, %rd11;
	mul.wide.s32 	%rd32, %r83, 4;
	add.s64 	%rd33, %rd31, %rd32;
	st.global.f32 	[%rd33], %f140;
	cvta.to.global.u64 	%rd34, %rd12;
	mul.wide.s32 	%rd35, %r85, 4;
	add.s64 	%rd36, %rd34, %rd35;
	atom.global.max.s32 	%r84, [%rd36], 1;
$L__BB0_66:
	ret;

}
	// .globl	_Z14run_assignmentiPiS_PfS_S_S0_S_
.visible .entry _Z14run_assignmentiPiS_PfS_S_S0_S_(
	.param .u32 _Z14run_assignmentiPiS_PfS_S_S0_S__param_0,
	.param .u64 .ptr .align 1 _Z14run_assignmentiPiS_PfS_S_S0_S__param_1,
	.param .u64 .ptr .align 1 _Z14run_assignmentiPiS_PfS_S_S0_S__param_2,
	.param .u64 .ptr .align 1 _Z14run_assignmentiPiS_PfS_S_S0_S__param_3,
	.param .u64 .ptr .align 1 _Z14run_assignmentiPiS_PfS_S_S0_S__param_4,
	.param .u64 .ptr .align 1 _Z14run_assignmentiPiS_PfS_S_S0_S__param_5,
	.param .u64 .ptr .align 1 _Z14run_assignmentiPiS_PfS_S_S0_S__param_6,
	.param .u64 .ptr .align 1 _Z14run_assignmentiPiS_PfS_S_S0_S__param_7
)
{
	.reg .pred 	%p<42>;
	.reg .b32 	%r<122>;
	.reg .b32 	%f<85>;
	.reg .b64 	%rd<32>;

	ld.param.u32 	%r38, [_Z14run_assignmentiPiS_PfS_S_S0_S__param_0];
	ld.param.u64 	%rd9, [_Z14run_assignmentiPiS_PfS_S_S0_S__param_1];
	ld.param.u64 	%rd5, [_Z14run_assignmentiPiS_PfS_S_S0_S__param_2];
	ld.param.u64 	%rd10, [_Z14run_assignmentiPiS_PfS_S_S0_S__param_3];
	ld.param.u64 	%rd6, [_Z14run_assignmentiPiS_PfS_S_S0_S__param_5];
	ld.param.u64 	%rd7, [_Z14run_assignmentiPiS_PfS_S_S0_S__param_6];
	ld.param.u64 	%rd8, [_Z14run_assignmentiPiS_PfS_S_S0_S__param_7];
	cvta.to.global.u64 	%rd1, %rd10;
	cvta.to.global.u64 	%rd2, %rd9;
	mov.u32 	%r39, %ntid.x;
	mov.u32 	%r40, %ctaid.x;
	mov.u32 	%r41, %tid.x;
	mad.lo.s32 	%r1, %r39, %r40, %r41;
	setp.ge.s32 	%p1, %r1, %r38;
	@%p1 bra 	$L__BB1_19;
	cvta.to.global.u64 	%rd11, %rd6;
	mul.wide.s32 	%rd12, %r1, 4;
	add.s64 	%rd13, %rd11, %rd12;
	ld.global.u32 	%r42, [%rd13];
	setp.eq.s32 	%p2, %r42, 0;
	@%p2 bra 	$L__BB1_19;
	setp.lt.s32 	%p3, %r38, 1;
	mov.b32 	%r121, -1;
	mov.f32 	%f84, 0fBF800000;
	@%p3 bra 	$L__BB1_15;
	mul.lo.s32 	%r2, %r38, %r1;
	and.b32  	%r3, %r38, 15;
	setp.lt.u32 	%p4, %r38, 16;
	mov.f32 	%f84, 0fBF800000;
	mov.b32 	%r121, -1;
	mov.b32 	%r112, 0;
	@%p4 bra 	$L__BB1_6;
	and.b32  	%r112, %r38, 2147483632;
	add.s64 	%rd3, %rd1, 32;
	mov.f32 	%f84, 0fBF800000;
	mov.b32 	%r121, -1;
	mov.b32 	%r106, 0;
	mov.u32 	%r105, %r2;
$L__BB1_5:
	.pragma "nounroll";
	mul.wide.s32 	%rd14, %r105, 4;
	add.s64 	%rd15, %rd3, %rd14;
	ld.global.f32 	%f18, [%rd15+-32];
	setp.gt.f32 	%p5, %f18, %f84;
	selp.f32 	%f19, %f18, %f84, %p5;
	selp.b32 	%r49, %r106, %r121, %p5;
	ld.global.f32 	%f20, [%rd15+-28];
	setp.gt.f32 	%p6, %f20, %f19;
	selp.f32 	%f21, %f20, %f19, %p6;
	add.s32 	%r50, %r106, 1;
	selp.b32 	%r51, %r50, %r49, %p6;
	ld.global.f32 	%f22, [%rd15+-24];
	setp.gt.f32 	%p7, %f22, %f21;
	selp.f32 	%f23, %f22, %f21, %p7;
	add.s32 	%r52, %r106, 2;
	selp.b32 	%r53, %r52, %r51, %p7;
	ld.global.f32 	%f24, [%rd15+-20];
	setp.gt.f32 	%p8, %f24, %f23;
	selp.f32 	%f25, %f24, %f23, %p8;
	add.s32 	%r54, %r106, 3;
	selp.b32 	%r55, %r54, %r53, %p8;
	ld.global.f32 	%f26, [%rd15+-16];
	setp.gt.f32 	%p9, %f26, %f25;
	selp.f32 	%f27, %f26, %f25, %p9;
	add.s32 	%r56, %r106, 4;
	selp.b32 	%r57, %r56, %r55, %p9;
	ld.global.f32 	%f28, [%rd15+-12];
	setp.gt.f32 	%p10, %f28, %f27;
	selp.f32 	%f29, %f28, %f27, %p10;
	add.s32 	%r58, %r106, 5;
	selp.b32 	%r59, %r58, %r57, %p10;
	ld.global.f32 	%f30, [%rd15+-8];
	setp.gt.f32 	%p11, %f30, %f29;
	selp.f32 	%f31, %f30, %f29, %p11;
	add.s32 	%r60, %r106, 6;
	selp.b32 	%r61, %r60, %r59, %p11;
	ld.global.f32 	%f32, [%rd15+-4];
	setp.gt.f32 	%p12, %f32, %f31;
	selp.f32 	%f33, %f32, %f31, %p12;
	add.s32 	%r62, %r106, 7;
	selp.b32 	%r63, %r62, %r61, %p12;
	ld.global.f32 	%f34, [%rd15];
	setp.gt.f32 	%p13, %f34, %f33;
	selp.f32 	%f35, %f34, %f33, %p13;
	add.s32 	%r64, %r106, 8;
	selp.b32 	%r65, %r64, %r63, %p13;
	ld.global.f32 	%f36, [%rd15+4];
	setp.gt.f32 	%p14, %f36, %f35;
	selp.f32 	%f37, %f36, %f35, %p14;
	add.s32 	%r66, %r106, 9;
	selp.b32 	%r67, %r66, %r65, %p14;
	ld.global.f32 	%f38, [%rd15+8];
	setp.gt.f32 	%p15, %f38, %f37;
	selp.f32 	%f39, %f38, %f37, %p15;
	add.s32 	%r68, %r106, 10;
	selp.b32 	%r69, %r68, %r67, %p15;
	ld.global.f32 	%f40, [%rd15+12];
	setp.gt.f32 	%p16, %f40, %f39;
	selp.f32 	%f41, %f40, %f39, %p16;
	add.s32 	%r70, %r106, 11;
	selp.b32 	%r71, %r70, %r69, %p16;
	ld.global.f32 	%f42, [%rd15+16];
	setp.gt.f32 	%p17, %f42, %f41;
	selp.f32 	%f43, %f42, %f41, %p17;
	add.s32 	%r72, %r106, 12;
	selp.b32 	%r73, %r72, %r71, %p17;
	ld.global.f32 	%f44, [%rd15+20];
	setp.gt.f32 	%p18, %f44, %f43;
	selp.f32 	%f45, %f44, %f43, %p18;
	add.s32 	%r74, %r106, 13;
	selp.b32 	%r75, %r74, %r73, %p18;
	ld.global.f32 	%f46, [%rd15+24];
	setp.gt.f32 	%p19, %f46, %f45;
	selp.f32 	%f47, %f46, %f45, %p19;
	add.s32 	%r76, %r106, 14;
	selp.b32 	%r77, %r76, %r75, %p19;
	ld.global.f32 	%f48, [%rd15+28];
	setp.gt.f32 	%p20, %f48, %f47;
	selp.f32 	%f84, %f48, %f47, %p20;
	add.s32 	%r78, %r106, 15;
	selp.b32 	%r121, %r78, %r77, %p20;
	add.s32 	%r105, %r105, 16;
	add.s32 	%r106, %r106, 16;
	setp.ne.s32 	%p21, %r106, %r112;
	@%p21 bra 	$L__BB1_5;
$L__BB1_6:
	setp.eq.s32 	%p22, %r3, 0;
	@%p22 bra 	$L__BB1_15;
	and.b32  	%r14, %r38, 7;
	setp.lt.u32 	%p23, %r3, 8;
	@%p23 bra 	$L__BB1_9;
	add.s32 	%r80, %r112, %r2;
	mul.wide.s32 	%rd16, %r80, 4;
	add.s64 	%rd17, %rd1, %rd16;
	ld.global.f32 	%f50, [%rd17];
	setp.gt.f32 	%p24, %f50, %f84;
	selp.f32 	%f51, %f50, %f84, %p24;
	selp.b32 	%r81, %r112, %r121, %p24;
	add.s32 	%r82, %r112, 1;
	ld.global.f32 	%f52, [%rd17+4];
	setp.gt.f32 	%p25, %f52, %f51;
	selp.f32 	%f53, %f52, %f51, %p25;
	selp.b32 	%r83, %r82, %r81, %p25;
	add.s32 	%r84, %r112, 2;
	ld.global.f32 	%f54, [%rd17+8];
	setp.gt.f32 	%p26, %f54, %f53;
	selp.f32 	%f55, %f54, %f53, %p26;
	selp.b32 	%r85, %r84, %r83, %p26;
	add.s32 	%r86, %r112, 3;
	ld.global.f32 	%f56, [%rd17+12];
	setp.gt.f32 	%p27, %f56, %f55;
	selp.f32 	%f57, %f56, %f55, %p27;
	selp.b32 	%r87, %r86, %r85, %p27;
	add.s32 	%r88, %r112, 4;
	ld.global.f32 	%f58, [%rd17+16];
	setp.gt.f32 	%p28, %f58, %f57;
	selp.f32 	%f59, %f58, %f57, %p28;
	selp.b32 	%r89, %r88, %r87, %p28;
	add.s32 	%r90, %r112, 5;
	ld.global.f32 	%f60, [%rd17+20];
	setp.gt.f32 	%p29, %f60, %f59;
	selp.f32 	%f61, %f60, %f59, %p29;
	selp.b32 	%r91, %r90, %r89, %p29;
	add.s32 	%r92, %r112, 6;
	ld.global.f32 	%f62, [%rd17+24];
	setp.gt.f32 	%p30, %f62, %f61;
	selp.f32 	%f63, %f62, %f61, %p30;
	selp.b32 	%r93, %r92, %r91, %p30;
	add.s32 	%r94, %r112, 7;
	ld.global.f32 	%f64, [%rd17+28];
	setp.gt.f32 	%p31, %f64, %f63;
	selp.f32 	%f84, %f64, %f63, %p31;
	selp.b32 	%r121, %r94, %r93, %p31;
	add.s32 	%r112, %r112, 8;
$L__BB1_9:
	setp.eq.s32 	%p32, %r14, 0;
	@%p32 bra 	$L__BB1_15;
	and.b32  	%r20, %r38, 3;
	setp.lt.u32 	%p33, %r14, 4;
	@%p33 bra 	$L__BB1_12;
	add.s32 	%r96, %r112, %r2;
	mul.wide.s32 	%rd18, %r96, 4;
	add.s64 	%rd19, %rd1, %rd18;
	ld.global.f32 	%f66, [%rd19];
	setp.gt.f32 	%p34, %f66, %f84;
	selp.f32 	%f67, %f66, %f84, %p34;
	selp.b32 	%r97, %r112, %r121, %p34;
	add.s32 	%r98, %r112, 1;
	ld.global.f32 	%f68, [%rd19+4];
	setp.gt.f32 	%p35, %f68, %f67;
	selp.f32 	%f69, %f68, %f67, %p35;
	selp.b32 	%r99, %r98, %r97, %p35;
	add.s32 	%r100, %r112, 2;
	ld.global.f32 	%f70, [%rd19+8];
	setp.gt.f32 	%p36, %f70, %f69;
	selp.f32 	%f71, %f70, %f69, %p36;
	selp.b32 	%r101, %r100, %r99, %p36;
	add.s32 	%r102, %r112, 3;
	ld.global.f32 	%f72, [%rd19+12];
	setp.gt.f32 	%p37, %f72, %f71;
	selp.f32 	%f84, %f72, %f71, %p37;
	selp.b32 	%r121, %r102, %r101, %p37;
	add.s32 	%r112, %r112, 4;
$L__BB1_12:
	setp.eq.s32 	%p38, %r20, 0;
	@%p38 bra 	$L__BB1_15;
	add.s32 	%r118, %r112, %r2;
	neg.s32 	%r117, %r20;
$L__BB1_14:
	.pragma "nounroll";
	mul.wide.s32 	%rd20, %r118, 4;
	add.s64 	%rd21, %rd1, %rd20;
	ld.global.f32 	%f73, [%rd21];
	setp.gt.f32 	%p39, %f73, %f84;
	selp.f32 	%f84, %f73, %f84, %p39;
	selp.b32 	%r121, %r112, %r121, %p39;
	add.s32 	%r112, %r112, 1;
	add.s32 	%r118, %r118, 1;
	add.s32 	%r117, %r117, 1;
	setp.ne.s32 	%p40, %r117, 0;
	@%p40 bra 	$L__BB1_14;
$L__BB1_15:
	cvta.to.global.u64 	%rd22, %rd5;
	add.s64 	%rd4, %rd22, %rd12;
	ld.global.u32 	%r37, [%rd4];
	setp.eq.s32 	%p41, %r37, -1;
	@%p41 bra 	$L__BB1_17;
	mul.wide.s32 	%rd24, %r37, 4;
	add.s64 	%rd25, %rd2, %rd24;
	mov.b32 	%r103, -1;
	st.global.u32 	[%rd25], %r103;
	bra.uni 	$L__BB1_18;
$L__BB1_17:
	cvta.to.global.u64 	%rd26, %rd8;
	atom.global.add.u32 	%r104, [%rd26], 1;
$L__BB1_18:
	cvta.to.global.u64 	%rd27, %rd7;
	add.s64 	%rd29, %rd27, %rd12;
	ld.global.f32 	%f74, [%rd29];
	add.f32 	%f75, %f84, %f74;
	st.global.f32 	[%rd29], %f75;
	mul.wide.s32 	%rd30, %r121, 4;
	add.s64 	%rd31, %rd2, %rd30;
	st.global.u32 	[%rd31], %r1;
	st.global.u32 	[%rd4], %r121;
$L__BB1_19:
	ret;

}


// ===== COMPILED SASS (sm_100) =====

	.target	sm_100

	.elftype	@"ET_EXEC"


//--------------------- .note.nv.tkinfo           --------------------------
	.section	.note.nv.tkinfo,"",@"SHT_NOTE"
	.sectionflags	@"SHF_NOTE_NV_TKINFO"
	.tkinfo
        /*0018*/ 	.word	0x00000002
        /*0030*/ 	.string	""
        /*0030*/ 	.string	"ptxas"
        /*0030*/ 	.string	"Cuda compilation tools, release 13.0, V13.0.88"
        /*0030*/ 	.string	"Build cuda_13.0.r13.0/compiler.36424714_0"
        /*0030*/ 	.string	"-arch sm_100 -m 64 "



//--------------------- .note.nv.cuinfo           --------------------------
	.section	.note.nv.cuinfo,"",@"SHT_NOTE"
	.sectionflags	@"SHF_NOTE_NV_CUINFO"
        /*0018*/ 	.short	0x0002
        /*001a*/ 	.short	0x0064
        /*001c*/ 	.short	0x0082
	.zero		2


//--------------------- .nv.info                  --------------------------
	.section	.nv.info,"",@"SHT_CUDA_INFO"
	.align	4


	//----- nvinfo : EIATTR_REGCOUNT
	.align		4
        /*0000*/ 	.byte	0x04, 0x2f
        /*0002*/ 	.short	(.L_1 - .L_0)
	.align		4
.L_0:
        /*0004*/ 	.word	index@(_Z11run_biddingiPfPiS0_S0_S_S0_S0_S_fS_)
        /*0008*/ 	.word	0x0000001b


	//----- nvinfo : EIATTR_FRAME_SIZE
	.align		4
.L_1:
        /*000c*/ 	.byte	0x04, 0x11
        /*000e*/ 	.short	(.L_3 - .L_2)
	.align		4
.L_2:
        /*0010*/ 	.word	index@(_Z11run_biddingiPfPiS0_S0_S_S0_S0_S_fS_)
        /*0014*/ 	.word	0x00000000


	//----- nvinfo : EIATTR_REGCOUNT
	.align		4
.L_3:
        /*0018*/ 	.byte	0x04, 0x2f
        /*001a*/ 	.short	(.L_5 - .L_4)
	.align		4
.L_4:
        /*001c*/ 	.word	index@(_Z14run_assignmentiPiS_PfS_S_S0_S_)
        /*0020*/ 	.word	0x0000001f


	//----- nvinfo : EIATTR_FRAME_SIZE
	.align		4
.L_5:
        /*0024*/ 	.byte	0x04, 0x11
        /*0026*/ 	.short	(.L_7 - .L_6)
	.align		4
.L_6:
        /*0028*/ 	.word	index@(_Z14run_assignmentiPiS_PfS_S_S0_S_)
        /*002c*/ 	.word	0x00000000


	//----- nvinfo : EIATTR_MIN_STACK_SIZE
	.align		4
.L_7:
        /*0030*/ 	.byte	0x04, 0x12
        /*0032*/ 	.short	(.L_9 - .L_8)
	.align		4
.L_8:
        /*0034*/ 	.word	index@(_Z14run_assignmentiPiS_PfS_S_S0_S_)
        /*0038*/ 	.word	0x00000000


	//----- nvinfo : EIATTR_MIN_STACK_SIZE
	.align		4
.L_9:
        /*003c*/ 	.byte	0x04, 0x12
        /*003e*/ 	.short	(.L_11 - .L_10)
	.align		4
.L_10:
        /*0040*/ 	.word	index@(_Z11run_biddingiPfPiS0_S0_S_S0_S0_S_fS_)
        /*0044*/ 	.word	0x00000000
.L_11:


//--------------------- .nv.compat                --------------------------
	.section	.nv.compat,"",@"SHT_CUDA_COMPAT_INFO"
	.align	4
        /*0000*/ 	.byte	0x02, 0x09, 0x00, 0x00, 0x02, 0x02, 0x01, 0x00, 0x02, 0x05, 0x05, 0x00, 0x03, 0x07, 0x01, 0x01
        /*0010*/ 	.byte	0x02, 0x03, 0x00, 0x00, 0x02, 0x06, 0x01, 0x00, 0x04, 0x0b, 0x08, 0x00, 0x09, 0x00, 0x00, 0x00
        /*0020*/ 	.byte	0x00, 0x00, 0x00, 0x00


//--------------------- .nv.info._Z14run_assignmentiPiS_PfS_S_S0_S_ --------------------------
	.section	.nv.info._Z14run_assignmentiPiS_PfS_S_S0_S_,"",@"SHT_CUDA_INFO"
	.sectionflags	@""
	.align	4


	//----- nvinfo : EIATTR_CUDA_API_VERSION
	.align		4
        /*0000*/ 	.byte	0x04, 0x37
        /*0002*/ 	.short	(.L_13 - .L_12)
.L_12:
        /*0004*/ 	.word	0x00000082


	//----- nvinfo : EIATTR_KPARAM_INFO
	.align		4
.L_13:
        /*0008*/ 	.byte	0x04, 0x17
        /*000a*/ 	.short	(.L_15 - .L_14)
.L_14:
        /*000c*/ 	.word	0x00000000
        /*0010*/ 	.short	0x0007
        /*0012*/ 	.short	0x0038
        /*0014*/ 	.byte	0x00, 0xf5, 0x21, 0x00


	//----- nvinfo : EIATTR_KPARAM_INFO
	.align		4
.L_15:
        /*0018*/ 	.byte	0x04, 0x17
        /*001a*/ 	.short	(.L_17 - .L_16)
.L_16:
        /*001c*/ 	.word	0x00000000
        /*0020*/ 	.short	0x0006
        /*0022*/ 	.short	0x0030
        /*0024*/ 	.byte	0x00, 0xf5, 0x21, 0x00


	//----- nvinfo : EIATTR_KPARAM_INFO
	.align		4
.L_17:
        /*0028*/ 	.byte	0x04, 0x17
        /*002a*/ 	.short	(.L_19 - .L_18)
.L_18:
        /*002c*/ 	.word	0x00000000
        /*0030*/ 	.short	0x0005
        /*0032*/ 	.short	0x0028
        /*0034*/ 	.byte	0x00, 0xf5, 0x21, 0x00


	//----- nvinfo : EIATTR_KPARAM_INFO
	.align		4
.L_19:
        /*0038*/ 	.byte	0x04, 0x17
        /*003a*/ 	.short	(.L_21 - .L_20)
.L_20:
        /*003c*/ 	.word	0x00000000
        /*0040*/ 	.short	0x0004
        /*0042*/ 	.short	0x0020
        /*0044*/ 	.byte	0x00, 0xf5, 0x21, 0x00


	//----- nvinfo : EIATTR_KPARAM_INFO
	.align		4
.L_21:
        /*0048*/ 	.byte	0x04, 0x17
        /*004a*/ 	.short	(.L_23 - .L_22)
.L_22:
        /*004c*/ 	.word	0x00000000
        /*0050*/ 	.short	0x0003
        /*0052*/ 	.short	0x0018
        /*0054*/ 	.byte	0x00, 0xf5, 0x21, 0x00


	//----- nvinfo : EIATTR_KPARAM_INFO
	.align		4
.L_23:
        /*0058*/ 	.byte	0x04, 0x17
        /*005a*/ 	.short	(.L_25 - .L_24)
.L_24:
        /*005c*/ 	.word	0x00000000
        /*0060*/ 	.short	0x0002
        /*0062*/ 	.short	0x0010
        /*0064*/ 	.byte	0x00, 0xf5, 0x21, 0x00


	//----- nvinfo : EIATTR_KPARAM_INFO
	.align		4
.L_25:
        /*0068*/ 	.byte	0x04, 0x17
        /*006a*/ 	.short	(.L_27 - .L_26)
.L_26:
        /*006c*/ 	.word	0x00000000
        /*0070*/ 	.short	0x0001
        /*0072*/ 	.short	0x0008
        /*0074*/ 	.byte	0x00, 0xf5, 0x21, 0x00


	//----- nvinfo : EIATTR_KPARAM_INFO
	.align		4
.L_27:
        /*0078*/ 	.byte	0x04, 0x17
        /*007a*/ 	.short	(.L_29 - .L_28)
.L_28:
        /*007c*/ 	.word	0x00000000
        /*0080*/ 	.short	0x0000
        /*0082*/ 	.short	0x0000
        /*0084*/ 	.byte	0x00, 0xf0, 0x11, 0x00


	//----- nvinfo : EIATTR_SPARSE_MMA_MASK
	.align		4
.L_29:
        /*0088*/ 	.byte	0x03, 0x50
        /*008a*/ 	.short	0x0000


	//----- nvinfo : EIATTR_MAXREG_COUNT
	.align		4
        /*008c*/ 	.byte	0x03, 0x1b
        /*008e*/ 	.short	0x00ff


	//----- nvinfo : EIATTR_MERCURY_ISA_VERSION
	.align		4
        /*0090*/ 	.byte	0x03, 0x5f
        /*0092*/ 	.short	0x0101


	//----- nvinfo : EIATTR_INT_WARP_WIDE_INSTR_OFFSETS
	.align		4
        /*0094*/ 	.byte	0x04, 0x31
        /*0096*/ 	.short	(.L_31 - .L_30)


	//   ....[0]....
.L_30:
        /*0098*/ 	.word	0x00000c80


	//----- nvinfo : EIATTR_VRC_CTA_INIT_COUNT
	.align		4
.L_31:
        /*009c*/ 	.byte	0x02, 0x4a
	.zero		1
	.zero		1


	//----- nvinfo : EIATTR_EXIT_INSTR_OFFSETS
	.align		4
        /*00a0*/ 	.byte	0x04, 0x1c
        /*00a2*/ 	.short	(.L_33 - .L_32)


	//   ....[0]....
.L_32:
        /*00a4*/ 	.word	0x00000070


	//   ....[1]....
        /*00a8*/ 	.word	0x000000d0


	//   ....[2]....
        /*00ac*/ 	.word	0x00000d50


	//----- nvinfo : EIATTR_CRS_STACK_SIZE
	.align		4
.L_33:
        /*00b0*/ 	.byte	0x04, 0x1e
        /*00b2*/ 	.short	(.L_35 - .L_34)
.L_34:
        /*00b4*/ 	.word	0x00000000


	//----- nvinfo : EIATTR_CBANK_PARAM_SIZE
	.align		4
.L_35:
        /*00b8*/ 	.byte	0x03, 0x19
        /*00ba*/ 	.short	0x0040


	//----- nvinfo : EIATTR_PARAM_CBANK
	.align		4
        /*00bc*/ 	.byte	0x04, 0x0a
        /*00be*/ 	.short	(.L_37 - .L_36)
	.align		4
.L_36:
        /*00c0*/ 	.word	index@(.nv.constant0._Z14run_assignmentiPiS_PfS_S_S0_S_)
        /*00c4*/ 	.short	0x0380
        /*00c6*/ 	.short	0x0040


	//----- nvinfo : EIATTR_SW_WAR
	.align		4
.L_37:
        /*00c8*/ 	.byte	0x04, 0x36
        /*00ca*/ 	.short	(.L_39 - .L_38)
.L_38:
        /*00cc*/ 	.word	0x00000008
.L_39:


//--------------------- .nv.info._Z11run_biddingiPfPiS0_S0_S_S0_S0_S_fS_ --------------------------
	.section	.nv.info._Z11run_biddingiPfPiS0_S0_S_S0_S0_S_fS_,"",@"SHT_CUDA_INFO"
	.sectionflags	@""
	.align	4


	//----- nvinfo : EIATTR_CUDA_API_VERSION
	.align		4
        /*0000*/ 	.byte	0x04, 0x37
        /*0002*/ 	.short	(.L_41 - .L_40)
.L_40:
        /*0004*/ 	.word	0x00000082


	//----- nvinfo : EIATTR_KPARAM_INFO
	.align		4
.L_41:
        /*0008*/ 	.byte	0x04, 0x17
        /*000a*/ 	.short	(.L_43 - .L_42)
.L_42:
        /*000c*/ 	.word	0x00000000
        /*0010*/ 	.short	0x000a
        /*0012*/ 	.short	0x0050
        /*0014*/ 	.byte	0x00, 0xf5, 0x21, 0x00


	//----- nvinfo : EIATTR_KPARAM_INFO
	.align		4
.L_43:
        /*0018*/ 	.byte	0x04, 0x17
        /*001a*/ 	.short	(.L_45 - .L_44)
.L_44:
        /*001c*/ 	.word	0x00000000
        /*0020*/ 	.short	0x0009
        /*0022*/ 	.short	0x0048
        /*0024*/ 	.byte	0x00, 0xf0, 0x11, 0x00


	//----- nvinfo : EIATTR_KPARAM_INFO
	.align		4
.L_45:
        /*0028*/ 	.byte	0x04, 0x17
        /*002a*/ 	.short	(.L_47 - .L_46)
.L_46:
        /*002c*/ 	.word	0x00000000
        /*0030*/ 	.short	0x0008
        /*0032*/ 	.short	0x0040
        /*0034*/ 	.byte	0x00, 0xf5, 0x21, 0x00


	//----- nvinfo : EIATTR_KPARAM_INFO
	.align		4
.L_47:
        /*0038*/ 	.byte	0x04, 0x17
        /*003a*/ 	.short	(.L_49 - .L_48)
.L_48:
        /*003c*/ 	.word	0x00000000
        /*0040*/ 	.short	0x0007
        /*0042*/ 	.short	0x0038
        /*0044*/ 	.byte	0x00, 0xf5, 0x21, 0x00


	//----- nvinfo : EIATTR_KPARAM_INFO
	.align		4
.L_49:
        /*0048*/ 	.byte	0x04, 0x17
        /*004a*/ 	.short	(.L_51 - .L_50)
.L_50:
        /*004c*/ 	.word	0x00000000
        /*0050*/ 	.short	0x0006
        /*0052*/ 	.short	0x0030
        /*0054*/ 	.byte	0x00, 0xf5, 0x21, 0x00


	//----- nvinfo : EIATTR_KPARAM_INFO
	.align		4
.L_51:
        /*0058*/ 	.byte	0x04, 0x17
        /*005a*/ 	.short	(.L_53 - .L_52)
.L_52:
        /*005c*/ 	.word	0x00000000
        /*0060*/ 	.short	0x0005
        /*0062*/ 	.short	0x0028
        /*0064*/ 	.byte	0x00, 0xf5, 0x21, 0x00


	//----- nvinfo : EIATTR_KPARAM_INFO
	.align		4
.L_53:
        /*0068*/ 	.byte	0x04, 0x17
        /*006a*/ 	.short	(.L_55 - .L_54)
.L_54:
        /*006c*/ 	.word	0x00000000
        /*0070*/ 	.short	0x0004
        /*0072*/ 	.short	0x0020
        /*0074*/ 	.byte	0x00, 0xf5, 0x21, 0x00


	//----- nvinfo : EIATTR_KPARAM_INFO
	.align		4
.L_55:
        /*0078*/ 	.byte	0x04, 0x17
        /*007a*/ 	.short	(.L_57 - .L_56)
.L_56:
        /*007c*/ 	.word	0x00000000
        /*0080*/ 	.short	0x0003
        /*0082*/ 	.short	0x0018
        /*0084*/ 	.byte	0x00, 0xf5, 0x21, 0x00


	//----- nvinfo : EIATTR_KPARAM_INFO
	.align		4
.L_57:
        /*0088*/ 	.byte	0x04, 0x17
        /*008a*/ 	.short	(.L_59 - .L_58)
.L_58:
        /*008c*/ 	.word	0x00000000
        /*0090*/ 	.short	0x0002
        /*0092*/ 	.short	0x0010
        /*0094*/ 	.byte	0x00, 0xf5, 0x21, 0x00


	//----- nvinfo : EIATTR_KPARAM_INFO
	.align		4
.L_59:
        /*0098*/ 	.byte	0x04, 0x17
        /*009a*/ 	.short	(.L_61 - .L_60)
.L_60:
        /*009c*/ 	.word	0x00000000
        /*00a0*/ 	.short	0x0001
        /*00a2*/ 	.short	0x0008
        /*00a4*/ 	.byte	0x00, 0xf5, 0x21, 0x00


	//----- nvinfo : EIATTR_KPARAM_INFO
	.align		4
.L_61:
        /*00a8*/ 	.byte	0x04, 0x17
        /*00aa*/ 	.short	(.L_63 - .L_62)
.L_62:
        /*00ac*/ 	.word	0x00000000
        /*00b0*/ 	.short	0x0000
        /*00b2*/ 	.short	0x0000
        /*00b4*/ 	.byte	0x00, 0xf0, 0x11, 0x00


	//----- nvinfo : EIATTR_SPARSE_MMA_MASK
	.align		4
.L_63:
        /*00b8*/ 	.byte	0x03, 0x50
        /*00ba*/ 	.short	0x0000


	//----- nvinfo : EIATTR_MAXREG_COUNT
	.align		4
        /*00bc*/ 	.byte	0x03, 0x1b
        /*00be*/ 	.short	0x00ff


	//----- nvinfo : EIATTR_MERCURY_ISA_VERSION
	.align		4
        /*00c0*/ 	.byte	0x03, 0x5f
        /*00c2*/ 	.short	0x0101


	//----- nvinfo : EIATTR_VRC_CTA_INIT_COUNT
	.align		4
        /*00c4*/ 	.byte	0x02, 0x4a
	.zero		1
	.zero		1


	//----- nvinfo : EIATTR_EXIT_INSTR_OFFSETS
	.align		4
        /*00c8*/ 	.byte	0x04, 0x1c
        /*00ca*/ 	.short	(.L_65 - .L_64)


	//   ....[0]....
.L_64:
        /*00cc*/ 	.word	0x00000070


	//   ....[1]....
        /*00d0*/ 	.word	0x000000d0


	//   ....[2]....
        /*00d4*/ 	.word	0x00000f30


	//----- nvinfo : EIATTR_CRS_STACK_SIZE
	.align		4
.L_65:
        /*00d8*/ 	.byte	0x04, 0x1e
        /*00da*/ 	.short	(.L_67 - .L_66)
.L_66:
        /*00dc*/ 	.word	0x00000000


	//----- nvinfo : EIATTR_CBANK_PARAM_SIZE
	.align		4
.L_67:
        /*00e0*/ 	.byte	0x03, 0x19
        /*00e2*/ 	.short	0x0058


	//----- nvinfo : EIATTR_PARAM_CBANK
	.align		4
        /*00e4*/ 	.byte	0x04, 0x0a
        /*00e6*/ 	.short	(.L_69 - .L_68)
	.align		4
.L_68:
        /*00e8*/ 	.word	index@(.nv.constant0._Z11run_biddingiPfPiS0_S0_S_S0_S0_S_fS_)
        /*00ec*/ 	.short	0x0380
        /*00ee*/ 	.short	0x0058


	//----- nvinfo : EIATTR_SW_WAR
	.align		4
.L_69:
        /*00f0*/ 	.byte	0x04, 0x36
        /*00f2*/ 	.short	(.L_71 - .L_70)
.L_70:
        /*00f4*/ 	.word	0x00000008
.L_71:


//--------------------- .nv.callgraph             --------------------------
	.section	.nv.callgraph,"",@"SHT_CUDA_CALLGRAPH"
	.align	4
	.sectionentsize	8
	.align		4
        /*0000*/ 	.word	0x00000000
	.align		4
        /*0004*/ 	.word	0xffffffff
	.align		4
        /*0008*/ 	.word	0x00000000
	.align		4
        /*000c*/ 	.word	0xfffffffe
	.align		4
        /*0010*/ 	.word	0x00000000
	.align		4
        /*0014*/ 	.word	0xfffffffd
	.align		4
        /*0018*/ 	.word	0x00000000
	.align		4
        /*001c*/ 	.word	0xfffffffc


//--------------------- .text._Z14run_assignmentiPiS_PfS_S_S0_S_ --------------------------
	.section	.text._Z14run_assignmentiPiS_PfS_S_S0_S_,"ax",@progbits
	.align	128
        .global         _Z14run_assignmentiPiS_PfS_S_S0_S_
        .type           _Z14run_assignmentiPiS_PfS_S_S0_S_,@function
        .size           _Z14run_assignmentiPiS_PfS_S_S0_S_,(.L_x_18 - _Z14run_assignmentiPiS_PfS_S_S0_S_)
        .other          _Z14run_assignmentiPiS_PfS_S_S0_S_,@"STO_CUDA_ENTRY STV_DEFAULT"
_Z14run_assignmentiPiS_PfS_S_S0_S_:
.text._Z14run_assignmentiPiS_PfS_S_S0_S_:
[----:B------:R-:W-:Y:S01]  /*0000*/  LDC R1, c[0x0][0x37c] ;  /* 0x0000df00ff017b82 */ /* 0x000fe20000000800 */
[----:B------:R-:W0:Y:S01]  /*0010*/  S2R R0, SR_CTAID.X ;  /* 0x0000000000007919 */ /* 0x000e220000002500 */
[----:B------:R-:W0:Y:S01]  /*0020*/  LDCU UR4, c[0x0][0x360] ;  /* 0x00006c00ff0477ac */ /* 0x000e220008000800 */
[----:B------:R-:W0:Y:S01]  /*0030*/  S2R R3, SR_TID.X ;  /* 0x0000000000037919 */ /* 0x000e220000002100 */
[----:B------:R-:W1:Y:S01]  /*0040*/  LDCU UR6, c[0x0][0x380] ;  /* 0x00007000ff0677ac */ /* 0x000e620008000800 */
[----:B0-----:R-:W-:-:S05]  /*0050*/  IMAD R0, R0, UR4, R3 ;  /* 0x0000000400007c24 */ /* 0x001fca000f8e0203 */
[----:B-1----:R-:W-:-:S13]  /*0060*/  ISETP.GE.AND P0, PT, R0, UR6, PT ;  /* 0x0000000600007c0c */ /* 0x002fda000bf06270 */
[----:B------:R-:W-:Y:S05]  /*0070*/  @P0 EXIT ;  /* 0x000000000000094d */ /* 0x000fea0003800000 */
[----:B------:R-:W0:Y:S01]  /*0080*/  LDC.64 R2, c[0x0][0x3a8] ;  /* 0x0000ea00ff027b82 */ /* 0x000e220000000a00 */
[----:B------:R-:W1:Y:S01]  /*0090*/  LDCU.64 UR10, c[0x0][0x358] ;  /* 0x00006b00ff0a77ac */ /* 0x000e620008000a00 */
[----:B0-----:R-:W-:-:S06]  /*00a0*/  IMAD.WIDE R2, R0, 0x4, R2 ;  /* 0x0000000400027825 */ /* 0x001fcc00078e0202 */
[----:B-1----:R-:W2:Y:S02]  /*00b0*/  LDG.E R2, desc[UR10][R2.64] ;  /* 0x0000000a02027981 */ /* 0x002ea4000c1e1900 */
[----:B--2---:R-:W-:-:S13]  /*00c0*/  ISETP.NE.AND P0, PT, R2, RZ, PT ;  /* 0x000000ff0200720c */ /* 0x004fda0003f05270 */
[----:B------:R-:W-:Y:S05]  /*00d0*/  @!P0 EXIT ;  /* 0x000000000000894d */ /* 0x000fea0003800000 */
[----:B------:R-:W-:Y:S01]  /*00e0*/  UISETP.GE.AND UP0, UPT, UR6, 0x1, UPT ;  /* 0x000000010600788c */ /* 0x000fe2000bf06270 */
[----:B------:R-:W-:Y:S02]  /*00f0*/  IMAD.MOV.U32 R4, RZ, RZ, -0x1 ;  /* 0xffffffffff047424 */ /* 0x000fe400078e00ff */
[----:B------:R-:W-:-:S06]  /*0100*/  IMAD.MOV.U32 R5, RZ, RZ, -0x40800000 ;  /* 0xbf800000ff057424 */ /* 0x000fcc00078e00ff */
[----:B------:R-:W-:Y:S05]  /*0110*/  BRA.U !UP0, `(.L_x_0) ;  /* 0x0000000908a07547 */ /* 0x000fea000b800000 */
[----:B------:R-:W-:Y:S02]  /*0120*/  UISETP.GE.U32.AND UP1, UPT, UR6, 0x10, UPT ;  /* 0x000000100600788c */ /* 0x000fe4000bf26070 */
[----:B------:R-:W-:Y:S01]  /*0130*/  IMAD R6, R0, UR6, RZ ;  /* 0x0000000600067c24 */ /* 0x000fe2000f8e02ff */
[----:B------:R-:W-:Y:S01]  /*0140*/  ULOP3.LUT UR7, UR6, 0xf, URZ, 0xc0, !UPT ;  /* 0x0000000f06077892 */ /* 0x000fe2000f8ec0ff */
[----:B------:R-:W-:Y:S02]  /*0150*/  IMAD.MOV.U32 R5, RZ, RZ, -0x40800000 ;  /* 0xbf800000ff057424 */ /* 0x000fe400078e00ff */
[----:B------:R-:W-:Y:S01]  /*0160*/  IMAD.MOV.U32 R4, RZ, RZ, -0x1 ;  /* 0xffffffffff047424 */ /* 0x000fe200078e00ff */
[----:B------:R-:W-:Y:S01]  /*0170*/  UISETP.NE.AND UP0, UPT, UR7, URZ, UPT ;  /* 0x000000ff0700728c */ /* 0x000fe2000bf05270 */
[----:B------:R-:W-:Y:S01]  /*0180*/  IMAD.MOV.U32 R7, RZ, RZ, RZ ;  /* 0x000000ffff077224 */ /* 0x000fe200078e00ff */
[----:B------:R-:W-:Y:S09]  /*0190*/  BRA.U !UP1, `(.L_x_1) ;  /* 0x0000000509407547 */ /* 0x000ff2000b800000 */
[----:B------:R-:W0:Y:S01]  /*01a0*/  LDCU.64 UR4, c[0x0][0x398] ;  /* 0x00007300ff0477ac */ /* 0x000e220008000a00 */
[----:B------:R-:W-:Y:S02]  /*01b0*/  IMAD.MOV.U32 R5, RZ, RZ, -0x40800000 ;  /* 0xbf800000ff057424 */ /* 0x000fe400078e00ff */
[----:B------:R-:W-:Y:S01]  /*01c0*/  IMAD.MOV.U32 R4, RZ, RZ, -0x1 ;  /* 0xffffffffff047424 */ /* 0x000fe200078e00ff */
[----:B------:R-:W-:Y:S01]  /*01d0*/  ULOP3.LUT UR8, UR6, 0x7ffffff0, URZ, 0xc0, !UPT ;  /* 0x7ffffff006087892 */ /* 0x000fe2000f8ec0ff */
[----:B------:R-:W-:Y:S02]  /*01e0*/  IMAD.MOV.U32 R8, RZ, RZ, RZ ;  /* 0x000000ffff087224 */ /* 0x000fe400078e00ff */
[----:B------:R-:W-:-:S03]  /*01f0*/  IMAD.MOV.U32 R9, RZ, RZ, R6 ;  /* 0x000000ffff097224 */ /* 0x000fc600078e0006 */
[----:B------:R-:W-:Y:S01]  /*0200*/  IMAD.U32 R7, RZ, RZ, UR8 ;  /* 0x00000008ff077e24 */ /* 0x000fe2000f8e00ff */
[----:B0-----:R-:W-:-:S04]  /*0210*/  UIADD3 UR4, UP1, UPT, UR4, 0x20, URZ ;  /* 0x0000002004047890 */ /* 0x001fc8000ff3e0ff */
[----:B------:R-:W-:-:S12]  /*0220*/  UIADD3.X UR5, UPT, UPT, URZ, UR5, URZ, UP1, !UPT ;  /* 0x00000005ff057290 */ /* 0x000fd80008ffe4ff */
.L_x_2:
[----:B------:R-:W-:Y:S02]  /*0230*/  IMAD.U32 R2, RZ, RZ, UR4 ;  /* 0x00000004ff027e24 */ /* 0x000fe4000f8e00ff */
[----:B------:R-:W-:Y:S02]  /*0240*/  IMAD.U32 R3, RZ, RZ, UR5 ;  /* 0x00000005ff037e24 */ /* 0x000fe4000f8e00ff */
[----:B------:R-:W-:-:S05]  /*0250*/  IMAD.WIDE R2, R9, 0x4, R2 ;  /* 0x0000000409027825 */ /* 0x000fca00078e0202 */
[----:B------:R-:W2:Y:S04]  /*0260*/  LDG.E R22, desc[UR10][R2.64+-0x20] ;  /* 0xffffe00a02167981 */ /* 0x000ea8000c1e1900 */
[----:B------:R-:W3:Y:S04]  /*0270*/  LDG.E R24, desc[UR10][R2.64+-0x1c] ;  /* 0xffffe40a02187981 */ /* 0x000ee8000c1e1900 */
[----:B------:R-:W4:Y:S04]  /*0280*/  LDG.E R26, desc[UR10][R2.64+-0x18] ;  /* 0xffffe80a021a7981 */ /* 0x000f28000c1e1900 */
[----:B------:R-:W5:Y:S04]  /*0290*/  LDG.E R28, desc[UR10][R2.64+-0x14] ;  /* 0xffffec0a021c7981 */ /* 0x000f68000c1e1900 */
        /* <DEDUP_REMOVED lines=11> */
[----:B------:R-:W5:Y:S01]  /*0350*/  LDG.E R20, desc[UR10][R2.64+0x1c] ;  /* 0x00001c0a02147981 */ /* 0x000f62000c1e1900 */
[----:B------:R-:W-:Y:S01]  /*0360*/  VIADD R9, R9, 0x10 ;  /* 0x0000001009097836 */ /* 0x000fe20000000000 */
[----:B--2---:R-:W-:-:S04]  /*0370*/  FSETP.GT.AND P3, PT, R22, R5, PT ;  /* 0x000000051600720b */ /* 0x004fc80003f64000 */
[----:B------:R-:W-:Y:S02]  /*0380*/  FSEL R5, R22, R5, P3 ;  /* 0x0000000516057208 */ /* 0x000fe40001800000 */
[----:B------:R-:W-:Y:S02]  /*0390*/  SEL R4, R8, R4, P3 ;  /* 0x0000000408047207 */ /* 0x000fe40001800000 */
[----:B---3--:R-:W-:-:S04]  /*03a0*/  FSETP.GT.AND P4, PT, R24, R5, PT ;  /* 0x000000051800720b */ /* 0x008fc80003f84000 */
[----:B------:R-:W-:-:S04]  /*03b0*/  FSEL R5, R24, R5, P4 ;  /* 0x0000000518057208 */ /* 0x000fc80002000000 */
[----:B----4-:R-:W-:-:S04]  /*03c0*/  FSETP.GT.AND P5, PT, R26, R5, PT ;  /* 0x000000051a00720b */ /* 0x010fc80003fa4000 */
[----:B------:R-:W-:Y:S01]  /*03d0*/  FSEL R5, R26, R5, P5 ;  /* 0x000000051a057208 */ /* 0x000fe20002800000 */
[----:B------:R-:W-:-:S03]  /*03e0*/  @P4 VIADD R4, R8, 0x1 ;  /* 0x0000000108044836 */ /* 0x000fc60000000000 */
[----:B-----5:R-:W-:-:S04]  /*03f0*/  FSETP.GT.AND P6, PT, R28, R5, PT ;  /* 0x000000051c00720b */ /* 0x020fc80003fc4000 */
[----:B------:R-:W-:Y:S01]  /*0400*/  FSEL R5, R28, R5, P6 ;  /* 0x000000051c057208 */ /* 0x000fe20003000000 */
[----:B------:R-:W-:-:S03]  /*0410*/  @P5 VIADD R4, R8, 0x2 ;  /* 0x0000000208045836 */ /* 0x000fc60000000000 */
[----:B------:R-:W-:-:S04]  /*0420*/  FSETP.GT.AND P0, PT, R21, R5, PT ;  /* 0x000000051500720b */ /* 0x000fc80003f04000 */
        /* <DEDUP_REMOVED lines=34> */
[----:B------:R-:W-:-:S08]  /*0650*/  @P3 VIADD R4, R8, 0xe ;  /* 0x0000000e08043836 */ /* 0x000fd00000000000 */
[C---:B------:R-:W-:Y:S02]  /*0660*/  @P0 VIADD R4, R8.reuse, 0xf ;  /* 0x0000000f08040836 */ /* 0x040fe40000000000 */
[----:B------:R-:W-:-:S05]  /*0670*/  VIADD R8, R8, 0x10 ;  /* 0x0000001008087836 */ /* 0x000fca0000000000 */
[----:B------:R-:W-:-:S13]  /*0680*/  ISETP.NE.AND P1, PT, R8, R7, PT ;  /* 0x000000070800720c */ /* 0x000fda0003f25270 */
[----:B------:R-:W-:Y:S05]  /*0690*/  @P1 BRA `(.L_x_2) ;  /* 0xfffffff800e41947 */ /* 0x000fea000383ffff */
.L_x_1:
[----:B------:R-:W-:Y:S05]  /*06a0*/  BRA.U !UP0, `(.L_x_0) ;  /* 0x00000005083c7547 */ /* 0x000fea000b800000 */
[----:B------:R-:W-:Y:S02]  /*06b0*/  UISETP.GE.U32.AND UP0, UPT, UR7, 0x8, UPT ;  /* 0x000000080700788c */ /* 0x000fe4000bf06070 */
[----:B------:R-:W-:-:S04]  /*06c0*/  ULOP3.LUT UR5, UR6, 0x7, URZ, 0xc0, !UPT ;  /* 0x0000000706057892 */ /* 0x000fc8000f8ec0ff */
[----:B------:R-:W-:-:S03]  /*06d0*/  UISETP.NE.AND UP1, UPT, UR5, URZ, UPT ;  /* 0x000000ff0500728c */ /* 0x000fc6000bf25270 */
[----:B------:R-:W-:Y:S08]  /*06e0*/  BRA.U !UP0, `(.L_x_3) ;  /* 0x0000000108907547 */ /* 0x000ff0000b800000 */
[----:B------:R-:W0:Y:S01]  /*06f0*/  LDC.64 R2, c[0x0][0x398] ;  /* 0x0000e600ff027b82 */ /* 0x000e220000000a00 */
[----:B------:R-:W-:-:S04]  /*0700*/  IMAD.IADD R9, R6, 0x1, R7 ;  /* 0x0000000106097824 */ /* 0x000fc800078e0207 */
[----:B0-----:R-:W-:-:S05]  /*0710*/  IMAD.WIDE R2, R9, 0x4, R2 ;  /* 0x0000000409027825 */ /* 0x001fca00078e0202 */
[----:B------:R-:W2:Y:S04]  /*0720*/  LDG.E R8, desc[UR10][R2.64] ;  /* 0x0000000a02087981 */ /* 0x000ea8000c1e1900 */
[----:B------:R-:W3:Y:S04]  /*0730*/  LDG.E R10, desc[UR10][R2.64+0x4] ;  /* 0x0000040a020a7981 */ /* 0x000ee8000c1e1900 */
[----:B------:R-:W4:Y:S04]  /*0740*/  LDG.E R12, desc[UR10][R2.64+0x8] ;  /* 0x0000080a020c7981 */ /* 0x000f28000c1e1900 */
[----:B------:R-:W5:Y:S04]  /*0750*/  LDG.E R14, desc[UR10][R2.64+0xc] ;  /* 0x00000c0a020e7981 */ /* 0x000f68000c1e1900 */
[----:B------:R-:W5:Y:S04]  /*0760*/  LDG.E R16, desc[UR10][R2.64+0x10] ;  /* 0x0000100a02107981 */ /* 0x000f68000c1e1900 */
[----:B------:R-:W5:Y:S04]  /*0770*/  LDG.E R18, desc[UR10][R2.64+0x14] ;  /* 0x0000140a02127981 */ /* 0x000f68000c1e1900 */
[----:B------:R-:W5:Y:S04]  /*0780*/  LDG.E R20, desc[UR10][R2.64+0x18] ;  /* 0x0000180a02147981 */ /* 0x000f68000c1e1900 */
[----:B------:R-:W5:Y:S01]  /*0790*/  LDG.E R22, desc[UR10][R2.64+0x1c] ;  /* 0x00001c0a02167981 */ /* 0x000f62000c1e1900 */
        /* <DEDUP_REMOVED lines=24> */
[----:B------:R-:W-:-:S07]  /*0920*/  VIADD R7, R7, 0x8 ;  /* 0x0000000807077836 */ /* 0x000fce0000000000 */
.L_x_3:
        /* <DEDUP_REMOVED lines=22> */
[----:B------:R-:W-:-:S08]  /*0a90*/  @P2 VIADD R4, R7, 0x2 ;  /* 0x0000000207042836 */ /* 0x000fd00000000000 */
[C---:B------:R-:W-:Y:S02]  /*0aa0*/  @P3 VIADD R4, R7.reuse, 0x3 ;  /* 0x0000000307043836 */ /* 0x040fe40000000000 */
[----:B------:R-:W-:-:S07]  /*0ab0*/  VIADD R7, R7, 0x4 ;  /* 0x0000000407077836 */ /* 0x000fce0000000000 */
.L_x_4:
[----:B------:R-:W-:Y:S05]  /*0ac0*/  BRA.U !UP1, `(.L_x_0) ;  /* 0x0000000109347547 */ /* 0x000fea000b800000 */
[----:B------:R-:W0:Y:S01]  /*0ad0*/  LDC.64 R8, c[0x0][0x398] ;  /* 0x0000e600ff087b82 */ /* 0x000e220000000a00 */
[----:B------:R-:W-:Y:S01]  /*0ae0*/  IMAD.IADD R11, R6, 0x1, R7 ;  /* 0x00000001060b7824 */ /* 0x000fe200078e0207 */
[----:B------:R-:W-:-:S12]  /*0af0*/  UIADD3 UR4, UPT, UPT, -UR4, URZ, URZ ;  /* 0x000000ff04047290 */ /* 0x000fd8000fffe1ff */
.L_x_5:
[----:B0-----:R-:W-:-:S06]  /*0b00*/  IMAD.WIDE R2, R11, 0x4, R8 ;  /* 0x000000040b027825 */ /* 0x001fcc00078e0208 */
[----:B------:R-:W2:Y:S01]  /*0b10*/  LDG.E R2, desc[UR10][R2.64] ;  /* 0x0000000a02027981 */ /* 0x000ea2000c1e1900 */
[----:B------:R-:W-:Y:S01]  /*0b20*/  UIADD3 UR4, UPT, UPT, UR4, 0x1, URZ ;  /* 0x0000000104047890 */ /* 0x000fe2000fffe0ff */
[----:B------:R-:W-:-:S03]  /*0b30*/  VIADD R11, R11, 0x1 ;  /* 0x000000010b0b7836 */ /* 0x000fc60000000000 */
[----:B------:R-:W-:Y:S01]  /*0b40*/  UISETP.NE.AND UP0, UPT, UR4, URZ, UPT ;  /* 0x000000ff0400728c */ /* 0x000fe2000bf05270 */
[----:B--2---:R-:W-:-:S04]  /*0b50*/  FSETP.GT.AND P0, PT, R2, R5, PT ;  /* 0x000000050200720b */ /* 0x004fc80003f04000 */
[C---:B------:R-:W-:Y:S01]  /*0b60*/  SEL R4, R7.reuse, R4, P0 ;  /* 0x0000000407047207 */ /* 0x040fe20000000000 */
[----:B------:R-:W-:Y:S01]  /*0b70*/  VIADD R7, R7, 0x1 ;  /* 0x0000000107077836 */ /* 0x000fe20000000000 */
[----:B------:R-:W-:Y:S02]  /*0b80*/  FSEL R5, R2, R5, P0 ;  /* 0x0000000502057208 */ /* 0x000fe40000000000 */
[----:B------:R-:W-:Y:S05]  /*0b90*/  BRA.U UP0, `(.L_x_5) ;  /* 0xfffffffd00d87547 */ /* 0x000fea000b83ffff */
.L_x_0:
[----:B------:R-:W0:Y:S08]  /*0ba0*/  LDC.64 R2, c[0x0][0x390] ;  /* 0x0000e400ff027b82 */ /* 0x000e300000000a00 */
[----:B------:R-:W1:Y:S01]  /*0bb0*/  LDC.64 R8, c[0x0][0x3b0] ;  /* 0x0000ec00ff087b82 */ /* 0x000e620000000a00 */
[----:B0-----:R-:W-:-:S05]  /*0bc0*/  IMAD.WIDE R2, R0, 0x4, R2 ;  /* 0x0000000400027825 */ /* 0x001fca00078e0202 */
[----:B------:R-:W2:Y:S01]  /*0bd0*/  LDG.E R11, desc[UR10][R2.64] ;  /* 0x0000000a020b7981 */ /* 0x000ea2000c1e1900 */
[----:B------:R-:W-:Y:S01]  /*0be0*/  BSSY.RECONVERGENT B0, `(.L_x_6) ;  /* 0x000000f000007945 */ /* 0x000fe20003800200 */
[----:B-1----:R-:W-:Y:S01]  /*0bf0*/  IMAD.WIDE R8, R0, 0x4, R8 ;  /* 0x0000000400087825 */ /* 0x002fe200078e0208 */
[----:B--2---:R-:W-:-:S13]  /*0c00*/  ISETP.NE.AND P0, PT, R11, -0x1, PT ;  /* 0xffffffff0b00780c */ /* 0x004fda0003f05270 */
[----:B------:R-:W0:Y:S01]  /*0c10*/  @P0 LDC.64 R6, c[0x0][0x388] ;  /* 0x0000e200ff060b82 */ /* 0x000e220000000a00 */
[----:B------:R-:W-:Y:S02]  /*0c20*/  @P0 IMAD.MOV.U32 R13, RZ, RZ, -0x1 ;  /* 0xffffffffff0d0424 */ /* 0x000fe400078e00ff */
[----:B0-----:R-:W-:-:S05]  /*0c30*/  @P0 IMAD.WIDE R6, R11, 0x4, R6 ;  /* 0x000000040b060825 */ /* 0x001fca00078e0206 */
[----:B------:R0:W-:Y:S01]  /*0c40*/  @P0 STG.E desc[UR10][R6.64], R13 ;  /* 0x0000000d06000986 */ /* 0x0001e2000c10190a */
[----:B------:R-:W-:Y:S05]  /*0c50*/  @P0 BRA `(.L_x_7) ;  /* 0x00000000001c0947 */ /* 0x000fea0003800000 */
[----:B------:R-:W1:Y:S01]  /*0c60*/  S2R R10, SR_LANEID ;  /* 0x00000000000a7919 */ /* 0x000e620000000000 */
[----:B0-----:R-:W0:Y:S01]  /*0c70*/  LDC.64 R6, c[0x0][0x3b8] ;  /* 0x0000ee00ff067b82 */ /* 0x001e220000000a00 */
[----:B------:R-:W-:Y:S02]  /*0c80*/  VOTEU.ANY UR4, UPT, PT ;  /* 0x0000000000047886 */ /* 0x000fe400038e0100 */
[----:B------:R-:W-:Y:S02]  /*0c90*/  UFLO.U32 UR5, UR4 ;  /* 0x00000004000572bd */ /* 0x000fe400080e0000 */
[----:B------:R-:W0:Y:S04]  /*0ca0*/  POPC R11, UR4 ;  /* 0x00000004000b7d09 */ /* 0x000e280008000000 */
[----:B-1----:R-:W-:-:S13]  /*0cb0*/  ISETP.EQ.U32.AND P0, PT, R10, UR5, PT ;  /* 0x000000050a007c0c */ /* 0x002fda000bf02070 */
[----:B0-----:R1:W-:Y:S02]  /*0cc0*/  @P0 REDG.E.ADD.STRONG.GPU desc[UR10][R6.64], R11 ;  /* 0x0000000b0600098e */ /* 0x0013e4000c12e10a */
.L_x_7:
[----:B------:R-:W-:Y:S05]  /*0cd0*/  BSYNC.RECONVERGENT B0 ;  /* 0x0000000000007941 */ /* 0x000fea0003800200 */
.L_x_6:
[----:B------:R-:W2:Y:S01]  /*0ce0*/  LDG.E R10, desc[UR10][R8.64] ;  /* 0x0000000a080a7981 */ /* 0x000ea2000c1e1900 */
[----:B01----:R-:W0:Y:S02]  /*0cf0*/  LDC.64 R6, c[0x0][0x388] ;  /* 0x0000e200ff067b82 */ /* 0x003e240000000a00 */
[----:B0-----:R-:W-:-:S04]  /*0d00*/  IMAD.WIDE R6, R4, 0x4, R6 ;  /* 0x0000000404067825 */ /* 0x001fc800078e0206 */
[----:B--2---:R-:W-:-:S05]  /*0d10*/  FADD R5, R10, R5 ;  /* 0x000000050a057221 */ /* 0x004fca0000000000 */
[----:B------:R-:W-:Y:S04]  /*0d20*/  STG.E desc[UR10][R8.64], R5 ;  /* 0x0000000508007986 */ /* 0x000fe8000c10190a */
[----:B------:R-:W-:Y:S04]  /*0d30*/  STG.E desc[UR10][R6.64], R0 ;  /* 0x0000000006007986 */ /* 0x000fe8000c10190a */
[----:B------:R-:W-:Y:S01]  /*0d40*/  STG.E desc[UR10][R2.64], R4 ;  /* 0x0000000402007986 */ /* 0x000fe2000c10190a */
[----:B------:R-:W-:Y:S05]  /*0d50*/  EXIT ;  /* 0x000000000000794d */ /* 0x000fea0003800000 */
.L_x_8:
[----:B------:R-:W-:-:S00]  /*0d60*/  BRA `(.L_x_8) ;  /* 0xfffffffc00fc7947 */ /* 0x000fc0000383ffff */
[----:B------:R-:W-:-:S00]  /*0d70*/  NOP ;  /* 0x0000000000007918 */ /* 0x000fc00000000000 */
        /* <DEDUP_REMOVED lines=8> */
.L_x_18:


//--------------------- .text._Z11run_biddingiPfPiS0_S0_S_S0_S0_S_fS_ --------------------------
	.section	.text._Z11run_biddingiPfPiS0_S0_S_S0_S0_S_fS_,"ax",@progbits
	.align	128
        .global         _Z11run_biddingiPfPiS0_S0_S_S0_S0_S_fS_
        .type           _Z11run_biddingiPfPiS0_S0_S_S0_S0_S_fS_,@function
        .size           _Z11run_biddingiPfPiS0_S0_S_S0_S0_S_fS_,(.L_x_19 - _Z11run_biddingiPfPiS0_S0_S_S0_S0_S_fS_)
        .other          _Z11run_biddingiPfPiS0_S0_S_S0_S0_S_fS_,@"STO_CUDA_ENTRY STV_DEFAULT"
_Z11run_biddingiPfPiS0_S0_S_S0_S0_S_fS_:
.text._Z11run_biddingiPfPiS0_S0_S_S0_S0_S_fS_:
        /* <DEDUP_REMOVED lines=12> */
[----:B--2---:R-:W-:-:S13]  /*00c0*/  ISETP.NE.AND P0, PT, R2, -0x1, PT ;  /* 0xffffffff0200780c */ /* 0x004fda0003f05270 */
[----:B------:R-:W-:Y:S05]  /*00d0*/  @P0 EXIT ;  /* 0x000000000000094d */ /* 0x000fea0003800000 */
[----:B------:R-:W0:Y:S02]  /*00e0*/  LDC.64 R2, c[0x0][0x390] ;  /* 0x0000e400ff027b82 */ /* 0x000e240000000a00 */
[----:B0-----:R-:W-:-:S05]  /*00f0*/  IMAD.WIDE R2, R0, 0x4, R2 ;  /* 0x0000000400027825 */ /* 0x001fca00078e0202 */
[----:B------:R0:W5:Y:S04]  /*0100*/  LDG.E R11, desc[UR8][R2.64] ;  /* 0x00000008020b7981 */ /* 0x000168000c1e1900 */
[----:B------:R0:W5:Y:S01]  /*0110*/  LDG.E R6, desc[UR8][R2.64+0x4] ;  /* 0x0000040802067981 */ /* 0x000162000c1e1900 */
[----:B------:R-:W-:Y:S01]  /*0120*/  UISETP.GE.AND UP0, UPT, UR4, 0x1, UPT ;  /* 0x000000010400788c */ /* 0x000fe2000bf06270 */
[----:B------:R-:W-:Y:S02]  /*0130*/  IMAD.MOV.U32 R7, RZ, RZ, -0x368bdc10 ;  /* 0xc97423f0ff077424 */ /* 0x000fe400078e00ff */
[----:B------:R-:W-:-:S06]  /*0140*/  IMAD.MOV.U32 R8, RZ, RZ, -0x368bdc10 ;  /* 0xc97423f0ff087424 */ /* 0x000fcc00078e00ff */
[----:B0-----:R-:W-:Y:S05]  /*0150*/  BRA.U !UP0, `(.L_x_9) ;  /* 0x0000000908d87547 */ /* 0x001fea000b800000 */
[----:B------:R-:W-:Y:S01]  /*0160*/  UISETP.GE.U32.AND UP0, UPT, UR4, 0x8, UPT ;  /* 0x000000080400788c */ /* 0x000fe2000bf06070 */
[----:B------:R-:W-:Y:S01]  /*0170*/  IMAD.MOV.U32 R8, RZ, RZ, -0x368bdc10 ;  /* 0xc97423f0ff087424 */ /* 0x000fe200078e00ff */
[----:B------:R-:W-:Y:S01]  /*0180*/  ULOP3.LUT UR5, UR4, 0x7, URZ, 0xc0, !UPT ;  /* 0x0000000704057892 */ /* 0x000fe2000f8ec0ff */
[----:B------:R-:W-:Y:S02]  /*0190*/  IMAD.MOV.U32 R10, RZ, RZ, RZ ;  /* 0x000000ffff0a7224 */ /* 0x000fe400078e00ff */
[----:B------:R-:W-:Y:S01]  /*01a0*/  IMAD.MOV.U32 R7, RZ, RZ, -0x368bdc10 ;  /* 0xc97423f0ff077424 */ /* 0x000fe200078e00ff */
[----:B------:R-:W-:-:S03]  /*01b0*/  UISETP.NE.AND UP1, UPT, UR5, URZ, UPT ;  /* 0x000000ff0500728c */ /* 0x000fc6000bf25270 */
[----:B------:R-:W-:Y:S08]  /*01c0*/  BRA.U !UP0, `(.L_x_10) ;  /* 0x0000000508607547 */ /* 0x000ff0000b800000 */
[----:B------:R-:W0:Y:S01]  /*01d0*/  LDC.64 R2, c[0x0][0x3c0] ;  /* 0x0000f000ff027b82 */ /* 0x000e220000000a00 */
[----:B------:R-:W-:Y:S01]  /*01e0*/  ULOP3.LUT UR4, UR4, 0x7ffffff8, URZ, 0xc0, !UPT ;  /* 0x7ffffff804047892 */ /* 0x000fe2000f8ec0ff */
[----:B------:R-:W-:Y:S02]  /*01f0*/  IMAD.MOV.U32 R8, RZ, RZ, -0x368bdc10 ;  /* 0xc97423f0ff087424 */ /* 0x000fe400078e00ff */
[----:B------:R-:W-:-:S03]  /*0200*/  IMAD.MOV.U32 R13, RZ, RZ, RZ ;  /* 0x000000ffff0d7224 */ /* 0x000fc600078e00ff */
[----:B------:R-:W-:-:S07]  /*0210*/  IMAD.U32 R10, RZ, RZ, UR4 ;  /* 0x00000004ff0a7e24 */ /* 0x000fce000f8e00ff */
.L_x_11:
[----:B0-----:R-:W-:-:S05]  /*0220*/  IMAD.WIDE.U32 R4, R13, 0x4, R2 ;  /* 0x000000040d047825 */ /* 0x001fca00078e0002 */
[----:B------:R-:W2:Y:S04]  /*0230*/  LDG.E R20, desc[UR8][R4.64] ;  /* 0x0000000804147981 */ /* 0x000ea8000c1e1900 */
[----:B------:R-:W3:Y:S04]  /*0240*/  LDG.E R22, desc[UR8][R4.64+0x4] ;  /* 0x0000040804167981 */ /* 0x000ee8000c1e1900 */
[----:B------:R-:W4:Y:S04]  /*0250*/  LDG.E R18, desc[UR8][R4.64+0x8] ;  /* 0x0000080804127981 */ /* 0x000f28000c1e1900 */
[----:B------:R-:W4:Y:S04]  /*0260*/  LDG.E R16, desc[UR8][R4.64+0xc] ;  /* 0x00000c0804107981 */ /* 0x000f28000c1e1900 */
[----:B------:R-:W4:Y:S04]  /*0270*/  LDG.E R15, desc[UR8][R4.64+0x10] ;  /* 0x00001008040f7981 */ /* 0x000f28000c1e1900 */
[----:B------:R-:W4:Y:S04]  /*0280*/  LDG.E R14, desc[UR8][R4.64+0x14] ;  /* 0x00001408040e7981 */ /* 0x000f28000c1e1900 */
[----:B------:R-:W4:Y:S04]  /*0290*/  LDG.E R12, desc[UR8][R4.64+0x18] ;  /* 0x00001808040c7981 */ /* 0x000f28000c1e1900 */
[----:B------:R0:W4:Y:S01]  /*02a0*/  LDG.E R17, desc[UR8][R4.64+0x1c] ;  /* 0x00001c0804117981 */ /* 0x000122000c1e1900 */
[----:B--2---:R-:W-:-:S13]  /*02b0*/  FSETP.GTU.AND P3, PT, R7, -R20, PT ;  /* 0x800000140700720b */ /* 0x004fda0003f6c000 */
[----:B------:R-:W-:-:S04]  /*02c0*/  @!P3 FSETP.GEU.AND P4, PT, R7, -R20, PT ;  /* 0x800000140700b20b */ /* 0x000fc80003f8e000 */
[----:B------:R-:W-:Y:S01]  /*02d0*/  @!P3 FSEL R19, -R20, R7, !P4 ;  /* 0x000000071413b208 */ /* 0x000fe20006000100 */
[----:B------:R-:W-:Y:S01]  /*02e0*/  @P3 IMAD.MOV.U32 R19, RZ, RZ, R7 ;  /* 0x000000ffff133224 */ /* 0x000fe200078e0007 */
[----:B------:R-:W-:Y:S02]  /*02f0*/  @!P3 SEL R9, R13, R9, !P4 ;  /* 0x000000090d09b207 */ /* 0x000fe40006000000 */
[----:B0-----:R-:W-:Y:S02]  /*0300*/  @!P3 FSEL R4, R7, R8, !P4 ;  /* 0x000000080704b208 */ /* 0x001fe40006000000 */
[----:B---3--:R-:W-:Y:S02]  /*0310*/  FSETP.GTU.AND P5, PT, R19, -R22, PT ;  /* 0x800000161300720b */ /* 0x008fe40003fac000 */
[----:B------:R-:W-:-:S04]  /*0320*/  @P3 FSETP.GEU.AND P4, PT, R8, -R20, PT ;  /* 0x800000140800320b */ /* 0x000fc80003f8e000 */
[----:B------:R-:W-:-:S07]  /*0330*/  @P3 FSEL R4, -R20, R8, !P4 ;  /* 0x0000000814043208 */ /* 0x000fce0006000100 */
[----:B------:R-:W-:Y:S01]  /*0340*/  @!P5 FSETP.GEU.AND P6, PT, R19, -R22, PT ;  /* 0x800000161300d20b */ /* 0x000fe20003fce000 */
[----:B------:R-:W-:-:S03]  /*0350*/  @!P5 VIADD R8, R13, 0x1 ;  /* 0x000000010d08d836 */ /* 0x000fc60000000000 */
[----:B------:R-:W-:Y:S01]  /*0360*/  @!P5 FSEL R21, -R22, R19, !P6 ;  /* 0x000000131615d208 */ /* 0x000fe20007000100 */
[----:B------:R-:W-:Y:S01]  /*0370*/  @P5 IMAD.MOV.U32 R21, RZ, RZ, R19 ;  /* 0x000000ffff155224 */ /* 0x000fe200078e0013 */
[----:B------:R-:W-:Y:S02]  /*0380*/  @!P5 SEL R9, R8, R9, !P6 ;  /* 0x000000090809d207 */ /* 0x000fe40007000000 */
[----:B------:R-:W-:Y:S02]  /*0390*/  @!P5 FSEL R19, R19, R4, !P6 ;  /* 0x000000041313d208 */ /* 0x000fe40007000000 */
[----:B----4-:R-:W-:Y:S02]  /*03a0*/  FSETP.GTU.AND P0, PT, R21, -R18, PT ;  /* 0x800000121500720b */ /* 0x010fe40003f0c000 */
        /* <DEDUP_REMOVED lines=8> */
[----:B------:R-:W-:Y:S02]  /*0430*/  FSETP.GTU.AND P2, PT, R5, -R16, PT ;  /* 0x800000100500720b */ /* 0x000fe40003f4c000 */
        /* <DEDUP_REMOVED lines=11> */
[-C--:B------:R-:W-:Y:S02]  /*04f0*/  @!P4 FSETP.GEU.AND P5, PT, R20, -R15.reuse, PT ;  /* 0x8000000f1400c20b */ /* 0x080fe40003fae000 */
[----:B------:R-:W-:Y:S02]  /*0500*/  @P4 FSETP.GEU.AND P3, PT, R4, -R15, PT ;  /* 0x8000000f0400420b */ /* 0x000fe40003f6e000 */
[C---:B------:R-:W-:Y:S01]  /*0510*/  @!P4 FSEL R7, -R15.reuse, R20, !P5 ;  /* 0x000000140f07c208 */ /* 0x040fe20006800100 */
[----:B------:R-:W-:Y:S01]  /*0520*/  @P4 IMAD.MOV.U32 R7, RZ, RZ, R20 ;  /* 0x000000ffff074224 */ /* 0x000fe200078e0014 */
[-C--:B------:R-:W-:Y:S02]  /*0530*/  @!P4 FSEL R5, R20, R4.reuse, !P5 ;  /* 0x000000041405c208 */ /* 0x080fe40006800000 */
[----:B------:R-:W-:Y:S01]  /*0540*/  @P4 FSEL R5, -R15, R4, !P3 ;  /* 0x000000040f054208 */ /* 0x000fe20005800100 */
[----:B------:R-:W-:Y:S01]  /*0550*/  @!P4 VIADD R4, R13, 0x4 ;  /* 0x000000040d04c836 */ /* 0x000fe20000000000 */
[----:B------:R-:W-:-:S04]  /*0560*/  FSETP.GTU.AND P6, PT, R7, -R14, PT ;  /* 0x8000000e0700720b */ /* 0x000fc80003fcc000 */
[----:B------:R-:W-:-:S09]  /*0570*/  @!P4 SEL R9, R4, R9, !P5 ;  /* 0x000000090409c207 */ /* 0x000fd20006800000 */
[-C--:B------:R-:W-:Y:S01]  /*0580*/  @!P6 FSETP.GEU.AND P0, PT, R7, -R14.reuse, PT ;  /* 0x8000000e0700e20b */ /* 0x080fe20003f0e000 */
[----:B------:R-:W-:Y:S01]  /*0590*/  @!P6 VIADD R4, R13, 0x5 ;  /* 0x000000050d04e836 */ /* 0x000fe20000000000 */
[----:B------:R-:W-:Y:S02]  /*05a0*/  @P6 FSETP.GEU.AND P3, PT, R5, -R14, PT ;  /* 0x8000000e0500620b */ /* 0x000fe40003f6e000 */
[C---:B------:R-:W-:Y:S01]  /*05b0*/  @!P6 FSEL R19, -R14.reuse, R7, !P0 ;  /* 0x000000070e13e208 */ /* 0x040fe20004000100 */
[----:B------:R-:W-:Y:S01]  /*05c0*/  @P6 IMAD.MOV.U32 R19, RZ, RZ, R7 ;  /* 0x000000ffff136224 */ /* 0x000fe200078e0007 */
[-C--:B------:R-:W-:Y:S02]  /*05d0*/  @!P6 FSEL R7, R7, R5.reuse, !P0 ;  /* 0x000000050707e208 */ /* 0x080fe40004000000 */
[----:B------:R-:W-:Y:S02]  /*05e0*/  @P6 FSEL R7, -R14, R5, !P3 ;  /* 0x000000050e076208 */ /* 0x000fe40005800100 */
[----:B------:R-:W-:-:S02]  /*05f0*/  FSETP.GTU.AND P1, PT, R19, -R12, PT ;  /* 0x8000000c1300720b */ /* 0x000fc40003f2c000 */
[----:B------:R-:W-:-:S11]  /*0600*/  @!P6 SEL R9, R4, R9, !P0 ;  /* 0x000000090409e207 */ /* 0x000fd60004000000 */
        /* <DEDUP_REMOVED lines=9> */
[C---:B------:R-:W-:Y:S01]  /*06a0*/  @!P3 VIADD R12, R13.reuse, 0x7 ;  /* 0x000000070d0cb836 */ /* 0x040fe20000000000 */
[-C--:B------:R-:W-:Y:S01]  /*06b0*/  @!P3 FSETP.GEU.AND P0, PT, R16, -R17.reuse, PT ;  /* 0x800000111000b20b */ /* 0x080fe20003f0e000 */
[----:B------:R-:W-:Y:S01]  /*06c0*/  VIADD R13, R13, 0x8 ;  /* 0x000000080d0d7836 */ /* 0x000fe20000000000 */
[----:B------:R-:W-:Y:S02]  /*06d0*/  @P3 FSETP.GEU.AND P1, PT, R14, -R17, PT ;  /* 0x800000110e00320b */ /* 0x000fe40003f2e000 */
[----:B------:R-:W-:Y:S02]  /*06e0*/  @!P3 FSEL R8, R16, R14, !P0 ;  /* 0x0000000e1008b208 */ /* 0x000fe40004000000 */
[----:B------:R-:W-:Y:S02]  /*06f0*/  ISETP.NE.AND P2, PT, R13, R10, PT ;  /* 0x0000000a0d00720c */ /* 0x000fe40003f45270 */
[----:B------:R-:W-:Y:S01]  /*0700*/  @!P3 FSEL R7, -R17, R16, !P0 ;  /* 0x000000101107b208 */ /* 0x000fe20004000100 */
[----:B------:R-:W-:Y:S01]  /*0710*/  @P3 IMAD.MOV.U32 R7, RZ, RZ, R16 ;  /* 0x000000ffff073224 */ /* 0x000fe200078e0010 */
[----:B------:R-:W-:-:S02]  /*0720*/  @!P3 SEL R9, R12, R9, !P0 ;  /* 0x000000090c09b207 */ /* 0x000fc40004000000 */
[----:B------:R-:W-:-:S07]  /*0730*/  @P3 FSEL R8, -R17, R14, !P1 ;  /* 0x0000000e11083208 */ /* 0x000fce0004800100 */
[----:B------:R-:W-:Y:S05]  /*0740*/  @P2 BRA `(.L_x_11) ;  /* 0xfffffff800b42947 */ /* 0x000fea000383ffff */
.L_x_10:
[----:B------:R-:W-:Y:S05]  /*0750*/  BRA.U !UP1, `(.L_x_9) ;  /* 0x0000000509587547 */ /* 0x000fea000b800000 */
[----:B------:R-:W0:Y:S01]  /*0760*/  LDCU UR4, c[0x0][0x380] ;  /* 0x00007000ff0477ac */ /* 0x000e220008000800 */
[----:B------:R-:W-:Y:S02]  /*0770*/  UISETP.GE.U32.AND UP0, UPT, UR5, 0x4, UPT ;  /* 0x000000040500788c */ /* 0x000fe4000bf06070 */
[----:B0-----:R-:W-:-:S04]  /*0780*/  ULOP3.LUT UR6, UR4, 0x3, URZ, 0xc0, !UPT ;  /* 0x0000000304067892 */ /* 0x001fc8000f8ec0ff */
[----:B------:R-:W-:-:S03]  /*0790*/  UISETP.NE.AND UP1, UPT, UR6, URZ, UPT ;  /* 0x000000ff0600728c */ /* 0x000fc6000bf25270 */
[----:B------:R-:W-:Y:S08]  /*07a0*/  BRA.U !UP0, `(.L_x_12) ;  /* 0x0000000108a87547 */ /* 0x000ff0000b800000 */
[----:B------:R-:W0:Y:S02]  /*07b0*/  LDC.64 R2, c[0x0][0x3c0] ;  /* 0x0000f000ff027b82 */ /* 0x000e240000000a00 */
[----:B0-----:R-:W-:-:S05]  /*07c0*/  IMAD.WIDE.U32 R2, R10, 0x4, R2 ;  /* 0x000000040a027825 */ /* 0x001fca00078e0002 */
[----:B------:R-:W2:Y:S04]  /*07d0*/  LDG.E R12, desc[UR8][R2.64] ;  /* 0x00000008020c7981 */ /* 0x000ea8000c1e1900 */
[----:B------:R-:W3:Y:S04]  /*07e0*/  LDG.E R13, desc[UR8][R2.64+0x4] ;  /* 0x00000408020d7981 */ /* 0x000ee8000c1e1900 */
[----:B------:R-:W4:Y:S04]  /*07f0*/  LDG.E R14, desc[UR8][R2.64+0x8] ;  /* 0x00000808020e7981 */ /* 0x000f28000c1e1900 */
[----:B------:R0:W4:Y:S01]  /*0800*/  LDG.E R16, desc[UR8][R2.64+0xc] ;  /* 0x00000c0802107981 */ /* 0x000122000c1e1900 */
[----:B--2---:R-:W-:-:S13]  /*0810*/  FSETP.GTU.AND P0, PT, R7, -R12, PT ;  /* 0x8000000c0700720b */ /* 0x004fda0003f0c000 */
[CC--:B------:R-:W-:Y:S02]  /*0820*/  @!P0 FSETP.GEU.AND P4, PT, R7.reuse, -R12.reuse, PT ;  /* 0x8000000c0700820b */ /* 0x0c0fe40003f8e000 */
[----:B------:R-:W-:Y:S02]  /*0830*/  @P0 FSETP.GEU.AND P6, PT, R8, -R12, PT ;  /* 0x8000000c0800020b */ /* 0x000fe40003fce000 */
[C---:B------:R-:W-:Y:S01]  /*0840*/  @!P0 FSEL R4, -R12.reuse, R7, !P4 ;  /* 0x000000070c048208 */ /* 0x040fe20006000100 */
[----:B------:R-:W-:Y:S01]  /*0850*/  @P0 IMAD.MOV.U32 R4, RZ, RZ, R7 ;  /* 0x000000ffff040224 */ /* 0x000fe200078e0007 */
[-C--:B------:R-:W-:Y:S02]  /*0860*/  @!P0 FSEL R7, R7, R8.reuse, !P4 ;  /* 0x0000000807078208 */ /* 0x080fe40006000000 */
[----:B------:R-:W-:Y:S02]  /*0870*/  @P0 FSEL R7, -R12, R8, !P6 ;  /* 0x000000080c070208 */ /* 0x000fe40007000100 */
[----:B---3--:R-:W-:-:S02]  /*0880*/  FSETP.GTU.AND P2, PT, R4, -R13, PT ;  /* 0x8000000d0400720b */ /* 0x008fc40003f4c000 */
[----:B------:R-:W-:-:S11]  /*0890*/  @!P0 SEL R9, R10, R9, !P4 ;  /* 0x000000090a098207 */ /* 0x000fd60006000000 */
[-C--:B------:R-:W-:Y:S01]  /*08a0*/  @!P2 FSETP.GEU.AND P3, PT, R4, -R13.reuse, PT ;  /* 0x8000000d0400a20b */ /* 0x080fe20003f6e000 */
[----:B0-----:R-:W-:Y:S01]  /*08b0*/  @!P2 VIADD R2, R10, 0x1 ;  /* 0x000000010a02a836 */ /* 0x001fe20000000000 */
[----:B------:R-:W-:Y:S02]  /*08c0*/  @P2 FSETP.GEU.AND P6, PT, R7, -R13, PT ;  /* 0x8000000d0700220b */ /* 0x000fe40003fce000 */
[C---:B------:R-:W-:Y:S01]  /*08d0*/  @!P2 FSEL R5, -R13.reuse, R4, !P3 ;  /* 0x000000040d05a208 */ /* 0x040fe20005800100 */
[----:B------:R-:W-:Y:S01]  /*08e0*/  @P2 IMAD.MOV.U32 R5, RZ, RZ, R4 ;  /* 0x000000ffff052224 */ /* 0x000fe200078e0004 */
[-C--:B------:R-:W-:Y:S02]  /*08f0*/  @!P2 FSEL R4, R4, R7.reuse, !P3 ;  /* 0x000000070404a208 */ /* 0x080fe40005800000 */
[----:B------:R-:W-:Y:S02]  /*0900*/  @P2 FSEL R4, -R13, R7, !P6 ;  /* 0x000000070d042208 */ /* 0x000fe40007000100 */
[----:B----4-:R-:W-:-:S02]  /*0910*/  FSETP.GTU.AND P1, PT, R5, -R14, PT ;  /* 0x8000000e0500720b */ /* 0x010fc40003f2c000 */
[----:B------:R-:W-:-:S11]  /*0920*/  @!P2 SEL R9, R2, R9, !P3 ;  /* 0x000000090209a207 */ /* 0x000fd60005800000 */
[CC--:B------:R-:W-:Y:S01]  /*0930*/  @!P1 FSETP.GEU.AND P5, PT, R5.reuse, -R14.reuse, PT ;  /* 0x8000000e0500920b */ /* 0x0c0fe20003fae000 */
        /* <DEDUP_REMOVED lines=8> */
[CC--:B------:R-:W-:Y:S01]  /*09c0*/  @!P6 FSETP.GEU.AND P0, PT, R3.reuse, -R16.reuse, PT ;  /* 0x800000100300e20b */ /* 0x0c0fe20003f0e000 */
[----:B------:R-:W-:Y:S01]  /*09d0*/  @!P6 VIADD R2, R10, 0x3 ;  /* 0x000000030a02e836 */ /* 0x000fe20000000000 */
[----:B------:R-:W-:Y:S01]  /*09e0*/  @P6 FSETP.GEU.AND P1, PT, R12, -R16, PT ;  /* 0x800000100c00620b */ /* 0x000fe20003f2e000 */
[----:B------:R-:W-:Y:S01]  /*09f0*/  VIADD R10, R10, 0x4 ;  /* 0x000000040a0a7836 */ /* 0x000fe20000000000 */
[-C--:B------:R-:W-:Y:S02]  /*0a00*/  @!P6 FSEL R8, R3, R12.reuse, !P0 ;  /* 0x0000000c0308e208 */ /* 0x080fe40004000000 */
[----:B------:R-:W-:Y:S01]  /*0a10*/  @!P6 FSEL R7, -R16, R3, !P0 ;  /* 0x000000031007e208 */ /* 0x000fe20004000100 */
[----:B------:R-:W-:Y:S01]  /*0a20*/  @P6 IMAD.MOV.U32 R7, RZ, RZ, R3 ;  /* 0x000000ffff076224 */ /* 0x000fe200078e0003 */
[----:B------:R-:W-:Y:S02]  /*0a30*/  @!P6 SEL R9, R2, R9, !P0 ;  /* 0x000000090209e207 */ /* 0x000fe40004000000 */
[----:B------:R-:W-:-:S07]  /*0a40*/  @P6 FSEL R8, -R16, R12, !P1 ;  /* 0x0000000c10086208 */ /* 0x000fce0004800100 */
.L_x_12:
[----:B------:R-:W-:Y:S05]  /*0a50*/  BRA.U !UP1, `(.L_x_9) ;  /* 0x0000000109987547 */ /* 0x000fea000b800000 */
[----:B------:R-:W-:Y:S02]  /*0a60*/  UISETP.NE.AND UP0, UPT, UR6, 0x1, UPT ;  /* 0x000000010600788c */ /* 0x000fe4000bf05270 */
[----:B------:R-:W-:-:S04]  /*0a70*/  ULOP3.LUT UR4, UR4, 0x1, URZ, 0xc0, !UPT ;  /* 0x0000000104047892 */ /* 0x000fc8000f8ec0ff */
[----:B------:R-:W-:-:S03]  /*0a80*/  UISETP.NE.U32.AND UP1, UPT, UR4, 0x1, UPT ;  /* 0x000000010400788c */ /* 0x000fc6000bf25070 */
[----:B------:R-:W-:Y:S08]  /*0a90*/  BRA.U !UP0, `(.L_x_13) ;  /* 0x0000000108587547 */ /* 0x000ff0000b800000 */
[----:B------:R-:W0:Y:S02]  /*0aa0*/  LDC.64 R2, c[0x0][0x3c0] ;  /* 0x0000f000ff027b82 */ /* 0x000e240000000a00 */
[----:B0-----:R-:W-:-:S05]  /*0ab0*/  IMAD.WIDE.U32 R2, R10, 0x4, R2 ;  /* 0x000000040a027825 */ /* 0x001fca00078e0002 */
[----:B------:R-:W2:Y:S04]  /*0ac0*/  LDG.E R12, desc[UR8][R2.64] ;  /* 0x00000008020c7981 */ /* 0x000ea8000c1e1900 */
[----:B------:R-:W3:Y:S01]  /*0ad0*/  LDG.E R13, desc[UR8][R2.64+0x4] ;  /* 0x00000408020d7981 */ /* 0x000ee2000c1e1900 */
        /* <DEDUP_REMOVED lines=10> */
[C---:B------:R-:W-:Y:S01]  /*0b80*/  @!P3 VIADD R2, R10.reuse, 0x1 ;  /* 0x000000010a02b836 */ /* 0x040fe20000000000 */
[----:B------:R-:W-:Y:S01]  /*0b90*/  @P3 FSETP.GEU.AND P0, PT, R5, -R13, PT ;  /* 0x8000000d0500320b */ /* 0x000fe20003f0e000 */
[----:B------:R-:W-:Y:S01]  /*0ba0*/  VIADD R10, R10, 0x2 ;  /* 0x000000020a0a7836 */ /* 0x000fe20000000000 */
[----:B------:R-:W-:Y:S02]  /*0bb0*/  @!P3 FSEL R8, R4, R5, !P2 ;  /* 0x000000050408b208 */ /* 0x000fe40005000000 */
[C---:B------:R-:W-:Y:S01]  /*0bc0*/  @!P3 FSEL R7, -R13.reuse, R4, !P2 ;  /* 0x000000040d07b208 */ /* 0x040fe20005000100 */
[----:B------:R-:W-:Y:S01]  /*0bd0*/  @P3 IMAD.MOV.U32 R7, RZ, RZ, R4 ;  /* 0x000000ffff073224 */ /* 0x000fe200078e0004 */
[----:B------:R-:W-:Y:S02]  /*0be0*/  @!P3 SEL R9, R2, R9, !P2 ;  /* 0x000000090209b207 */ /* 0x000fe40005000000 */
[----:B------:R-:W-:-:S07]  /*0bf0*/  @P3 FSEL R8, -R13, R5, !P0 ;  /* 0x000000050d083208 */ /* 0x000fce0004000100 */
.L_x_13:
[----:B------:R-:W-:Y:S05]  /*0c00*/  BRA.U UP1, `(.L_x_9) ;  /* 0x00000001012c7547 */ /* 0x000fea000b800000 */
[----:B------:R-:W0:Y:S02]  /*0c10*/  LDC.64 R2, c[0x0][0x3c0] ;  /* 0x0000f000ff027b82 */ /* 0x000e240000000a00 */
[----:B0-----:R-:W-:-:S06]  /*0c20*/  IMAD.WIDE.U32 R2, R10, 0x4, R2 ;  /* 0x000000040a027825 */ /* 0x001fcc00078e0002 */
[----:B------:R-:W2:Y:S02]  /*0c30*/  LDG.E R2, desc[UR8][R2.64] ;  /* 0x0000000802027981 */ /* 0x000ea4000c1e1900 */
[----:B--2---:R-:W-:-:S13]  /*0c40*/  FSETP.GTU.AND P0, PT, R7, -R2, PT ;  /* 0x800000020700720b */ /* 0x004fda0003f0c000 */
[----:B------:R-:W-:-:S04]  /*0c50*/  @!P0 FSETP.GEU.AND P1, PT, R7, -R2, PT ;  /* 0x800000020700820b */ /* 0x000fc80003f2e000 */
[----:B------:R-:W-:Y:S02]  /*0c60*/  @!P0 FSEL R8, R7, R8, !P1 ;  /* 0x0000000807088208 */ /* 0x000fe40004800000 */
[----:B------:R-:W-:Y:S02]  /*0c70*/  @!P0 FSEL R4, -R2, R7, !P1 ;  /* 0x0000000702048208 */ /* 0x000fe40004800100 */
[----:B------:R-:W-:Y:S02]  /*0c80*/  @P0 FSETP.GEU.AND P2, PT, R8, -R2, PT ;  /* 0x800000020800020b */ /* 0x000fe40003f4e000 */
[----:B------:R-:W-:Y:S01]  /*0c90*/  @!P0 SEL R9, R10, R9, !P1 ;  /* 0x000000090a098207 */ /* 0x000fe20004800000 */
[----:B------:R-:W-:Y:S01]  /*0ca0*/  @!P0 IMAD.MOV.U32 R7, RZ, RZ, R4 ;  /* 0x000000ffff078224 */ /* 0x000fe200078e0004 */
[----:B------:R-:W-:-:S09]  /*0cb0*/  @P0 FSEL R8, -R2, R8, !P2 ;  /* 0x0000000802080208 */ /* 0x000fd20005000100 */
.L_x_9:
[----:B------:R-:W0:Y:S01]  /*0cc0*/  LDC.64 R2, c[0x0][0x3a8] ;  /* 0x0000ea00ff027b82 */ /* 0x000e220000000a00 */
[----:B-----5:R-:W-:Y:S01]  /*0cd0*/  ISETP.GE.AND P0, PT, R11, R6, PT ;  /* 0x000000060b00720c */ /* 0x020fe20003f06270 */
[----:B------:R-:W-:Y:S06]  /*0ce0*/  BSSY.RECONVERGENT B0, `(.L_x_14) ;  /* 0x000001a000007945 */ /* 0x000fec0003800200 */
[----:B------:R-:W1:Y:S08]  /*0cf0*/  LDC.64 R4, c[0x0][0x3b8] ;  /* 0x0000ee00ff047b82 */ /* 0x000e700000000a00 */
[----:B------:R-:W2:Y:S08]  /*0d00*/  LDC.64 R12, c[0x0][0x3c0] ;  /* 0x0000f000ff0c7b82 */ /* 0x000eb00000000a00 */
[----:B------:R-:W3:Y:S08]  /*0d10*/  LDC.64 R14, c[0x0][0x398] ;  /* 0x0000e600ff0e7b82 */ /* 0x000ef00000000a00 */
[----:B------:R-:W4:Y:S01]  /*0d20*/  LDC.64 R16, c[0x0][0x388] ;  /* 0x0000e200ff107b82 */ /* 0x000f220000000a00 */
[----:B------:R-:W-:Y:S05]  /*0d30*/  @P0 BRA `(.L_x_15) ;  /* 0x0000000000500947 */ /* 0x000fea0003800000 */
.L_x_16:
[----:B---3--:R-:W-:-:S05]  /*0d40*/  IMAD.WIDE R18, R11, 0x4, R14 ;  /* 0x000000040b127825 */ /* 0x008fca00078e020e */
[----:B------:R-:W3:Y:S02]  /*0d50*/  LDG.E R22, desc[UR8][R18.64] ;  /* 0x0000000812167981 */ /* 0x000ee4000c1e1900 */
[----:B---3--:R-:W-:-:S13]  /*0d60*/  ISETP.NE.AND P0, PT, R22, -0x63, PT ;  /* 0xffffff9d1600780c */ /* 0x008fda0003f05270 */
[----:B------:R-:W-:Y:S05]  /*0d70*/  @!P0 BRA `(.L_x_15) ;  /* 0x0000000000408947 */ /* 0x000fea0003800000 */
[----:B----4-:R-:W-:-:S04]  /*0d80*/  IMAD.WIDE R20, R11, 0x4, R16 ;  /* 0x000000040b147825 */ /* 0x010fc800078e0210 */
[----:B--2---:R-:W-:Y:S02]  /*0d90*/  IMAD.WIDE R18, R22, 0x4, R12 ;  /* 0x0000000416127825 */ /* 0x004fe400078e020c */
[----:B------:R-:W2:Y:S04]  /*0da0*/  LDG.E R20, desc[UR8][R20.64] ;  /* 0x0000000814147981 */ /* 0x000ea8000c1e1900 */
[----:B------:R-:W2:Y:S01]  /*0db0*/  LDG.E R19, desc[UR8][R18.64] ;  /* 0x0000000812137981 */ /* 0x000ea2000c1e1900 */
[----:B------:R-:W-:-:S05]  /*0dc0*/  VIADD R11, R11, 0x1 ;  /* 0x000000010b0b7836 */ /* 0x000fca0000000000 */
[----:B------:R-:W-:Y:S01]  /*0dd0*/  ISETP.NE.AND P3, PT, R11, R6, PT ;  /* 0x000000060b00720c */ /* 0x000fe20003f65270 */
[----:B--2---:R-:W-:-:S05]  /*0de0*/  FADD R24, R20, -R19 ;  /* 0x8000001314187221 */ /* 0x004fca0000000000 */
[----:B------:R-:W-:-:S13]  /*0df0*/  FSETP.GE.AND P2, PT, R24, R7, PT ;  /* 0x000000071800720b */ /* 0x000fda0003f46000 */
[----:B------:R-:W-:-:S04]  /*0e00*/  @P2 FSETP.GT.AND P0, PT, R24, R7, PT ;  /* 0x000000071800220b */ /* 0x000fc80003f04000 */
[----:B------:R-:W-:Y:S02]  /*0e10*/  @P2 FSEL R8, R7, R8, P0 ;  /* 0x0000000807082208 */ /* 0x000fe40000000000 */
[C---:B------:R-:W-:Y:S02]  /*0e20*/  @P2 FSEL R10, R24.reuse, R7, P0 ;  /* 0x00000007180a2208 */ /* 0x040fe40000000000 */
[-C--:B------:R-:W-:Y:S02]  /*0e30*/  @!P2 FSETP.GT.AND P1, PT, R24, R8.reuse, PT ;  /* 0x000000081800a20b */ /* 0x080fe40003f24000 */
[----:B------:R-:W-:Y:S01]  /*0e40*/  @P2 SEL R9, R22, R9, P0 ;  /* 0x0000000916092207 */ /* 0x000fe20000000000 */
[----:B------:R-:W-:Y:S01]  /*0e50*/  @P2 IMAD.MOV.U32 R7, RZ, RZ, R10 ;  /* 0x000000ffff072224 */ /* 0x000fe200078e000a */
[----:B------:R-:W-:Y:S01]  /*0e60*/  @!P2 FSEL R8, R24, R8, P1 ;  /* 0x000000081808a208 */ /* 0x000fe20000800000 */
[----:B------:R-:W-:Y:S08]  /*0e70*/  @P3 BRA `(.L_x_16) ;  /* 0xfffffffc00b03947 */ /* 0x000ff0000383ffff */
.L_x_15:
[----:B------:R-:W-:Y:S05]  /*0e80*/  BSYNC.RECONVERGENT B0 ;  /* 0x0000000000007941 */ /* 0x000fea0003800200 */
.L_x_14:
[----:B------:R-:W5:Y:S01]  /*0e90*/  LDCU UR5, c[0x0][0x380] ;  /* 0x00007000ff0577ac */ /* 0x000f620008000800 */
[----:B------:R-:W-:Y:S01]  /*0ea0*/  FADD R7, R7, -R8 ;  /* 0x8000000807077221 */ /* 0x000fe20000000000 */
[C---:B-1----:R-:W-:Y:S01]  /*0eb0*/  IMAD.WIDE R4, R9.reuse, 0x4, R4 ;  /* 0x0000000409047825 */ /* 0x042fe200078e0204 */
[----:B------:R-:W1:Y:S03]  /*0ec0*/  LDCU UR4, c[0x0][0x3c8] ;  /* 0x00007900ff0477ac */ /* 0x000e660008000800 */
[----:B-----5:R-:W-:Y:S02]  /*0ed0*/  IMAD R11, R9, UR5, R0 ;  /* 0x00000005090b7c24 */ /* 0x020fe4000f8e0200 */
[----:B------:R-:W-:Y:S02]  /*0ee0*/  IMAD.MOV.U32 R9, RZ, RZ, 0x1 ;  /* 0x00000001ff097424 */ /* 0x000fe400078e00ff */
[----:B-1----:R-:W-:Y:S01]  /*0ef0*/  FADD R7, R7, UR4 ;  /* 0x0000000407077e21 */ /* 0x002fe20008000000 */
[----:B0-----:R-:W-:-:S05]  /*0f00*/  IMAD.WIDE R2, R11, 0x4, R2 ;  /* 0x000000040b027825 */ /* 0x001fca00078e0202 */
[----:B------:R-:W-:Y:S04]  /*0f10*/  STG.E desc[UR8][R2.64], R7 ;  /* 0x0000000702007986 */ /* 0x000fe8000c101908 */
[----:B------:R-:W-:Y:S01]  /*0f20*/  REDG.E.MAX.S32.STRONG.GPU desc[UR8][R4.64], R9 ;  /* 0x000000090400798e */ /* 0x000fe2000d12e308 */
[----:B------:R-:W-:Y:S05]  /*0f30*/  EXIT ;  /* 0x000000000000794d */ /* 0x000fea0003800000 */
.L_x_17:
        /* <DEDUP_REMOVED lines=12> */
.L_x_19:


//--------------------- .nv.shared.reserved.0     --------------------------
	.section	.nv.shared.reserved.0,"aw",@nobits
	.weak		__nv_reservedSMEM_offset_0_alias
	.size		__nv_reservedSMEM_offset_0_alias, 0, 64
	.other		__nv_reservedSMEM_offset_0_alias,@"STO_CUDA_RESERVED_SHARED STV_DEFAULT"
__nv_reservedSMEM_offset_0_alias:
	.zero		0
	.zero		64


//--------------------- .nv.constant0._Z14run_assignmentiPiS_PfS_S_S0_S_ --------------------------
	.section	.nv.constant0._Z14run_assignmentiPiS_PfS_S_S0_S_,"a",@progbits
	.sectionflags	@""
	.align	4
.nv.constant0._Z14run_assignmentiPiS_PfS_S_S0_S_:
	.zero		960


//--------------------- .nv.constant0._Z11run_biddingiPfPiS0_S0_S_S0_S0_S_fS_ --------------------------
	.section	.nv.constant0._Z11run_biddingiPfPiS0_S0_S_S0_S0_S_fS_,"a",@progbits
	.sectionflags	@""
	.align	4
.nv.constant0._Z11run_biddingiPfPiS0_S0_S_S0_S0_S_fS_:
	.zero		984


//--------------------- SYMBOLS --------------------------

	.type		.nv.reservedSmem.offset0,@object
	.size		.nv.reservedSmem.offset0,0x4
